	.target	sm_90a

	.elftype	@"ET_EXEC"


//--------------------- .note.nv.tkinfo           --------------------------
	.section	.note.nv.tkinfo,"",@"SHT_NOTE"
	.sectionflags	@"SHF_NOTE_NV_TKINFO"
	.tkinfo
        /*0018*/ 	.word	0x00000002
        /*0030*/ 	.string	""
        /*0030*/ 	.string	"ptxas"
        /*0030*/ 	.string	"Cuda compilation tools, release 13.0, V13.0.88"
        /*0030*/ 	.string	"Build cuda_13.0.r13.0/compiler.36424714_0"
        /*0030*/ 	.string	"-arch sm_90a -m 64 "



//--------------------- .note.nv.cuinfo           --------------------------
	.section	.note.nv.cuinfo,"",@"SHT_NOTE"
	.sectionflags	@"SHF_NOTE_NV_CUINFO"
        /*0018*/ 	.short	0x0002
        /*001a*/ 	.short	0x005a
        /*001c*/ 	.short	0x0082
	.zero		2


//--------------------- .nv.info                  --------------------------
	.section	.nv.info,"",@"SHT_CUDA_INFO"
	.align	4


	//----- nvinfo : EIATTR_REGCOUNT
	.align		4
        /*0000*/ 	.byte	0x04, 0x2f
        /*0002*/ 	.short	(.L_15 - .L_14)
	.align		4
.L_14:
        /*0004*/ 	.word	index@(_ZN7cutlass13device_kernelINS_4gemm6kernel13GemmUniversalIN4cute5tupleIJiiiiEEENS1_10collective13CollectiveMmaINS1_34MainloopSm90TmaGmmaWarpSpecializedILi18ENS5_IJNS4_1CILi4EEESB_NSA_ILi1EEEEEENS1_35KernelTmaWarpSpecializedCooperativeEEENS5_IJNSA_ILi128EEENSA_ILi64EEESH_EEEaNS5_IJlSC_lEEEaSJ_NS4_8TiledMMAINS4_8MMA_AtomIJNS4_4SM904GMMA26MMA_64x64x32_S32S8S8_SS_TNEEEENS4_6LayoutINS5_IJNSA_ILi2EEESC_SC_EEENS5_IJSC_NSA_ILi0EEEST_EEEEENS5_IJNS4_10UnderscoreESW_SW_EEEEENS4_23SM90_TMA_LOAD_MULTICASTENS4_14ComposedLayoutINS4_7SwizzleILi2ELi4ELi3EEENS4_18smem_ptr_flag_bitsILi8EEENSQ_INS5_IJNSA_ILi8EEESH_EEENS5_IJSH_SC_EEEEEEEvNS4_8identityESZ_S19_vS1A_EENS_8epilogue10collective6detail29Sm90TmaWarpSpecializedAdapterINS1D_15DefaultEpilogueIaSJ_SJ_NS1C_6thread17LinearCombinationIaLi1EiiLNS1H_9ScaleType4KindE0ELNS_15FloatRoundStyleE2EaEENS1_15EpilogueDefaultEEEEEvvEEEEvNT_6ParamsE)
        /*0008*/ 	.word	0x000000a8


	//----- nvinfo : EIATTR_FRAME_SIZE
	.align		4
.L_15:
        /*000c*/ 	.byte	0x04, 0x11
        /*000e*/ 	.short	(.L_17 - .L_16)
	.align		4
.L_16:
        /*0010*/ 	.word	index@(_ZN7cutlass13device_kernelINS_4gemm6kernel13GemmUniversalIN4cute5tupleIJiiiiEEENS1_10collective13CollectiveMmaINS1_34MainloopSm90TmaGmmaWarpSpecializedILi18ENS5_IJNS4_1CILi4EEESB_NSA_ILi1EEEEEENS1_35KernelTmaWarpSpecializedCooperativeEEENS5_IJNSA_ILi128EEENSA_ILi64EEESH_EEEaNS5_IJlSC_lEEEaSJ_NS4_8TiledMMAINS4_8MMA_AtomIJNS4_4SM904GMMA26MMA_64x64x32_S32S8S8_SS_TNEEEENS4_6LayoutINS5_IJNSA_ILi2EEESC_SC_EEENS5_IJSC_NSA_ILi0EEEST_EEEEENS5_IJNS4_10UnderscoreESW_SW_EEEEENS4_23SM90_TMA_LOAD_MULTICASTENS4_14ComposedLayoutINS4_7SwizzleILi2ELi4ELi3EEENS4_18smem_ptr_flag_bitsILi8EEENSQ_INS5_IJNSA_ILi8EEESH_EEENS5_IJSH_SC_EEEEEEEvNS4_8identityESZ_S19_vS1A_EENS_8epilogue10collective6detail29Sm90TmaWarpSpecializedAdapterINS1D_15DefaultEpilogueIaSJ_SJ_NS1C_6thread17LinearCombinationIaLi1EiiLNS1H_9ScaleType4KindE0ELNS_15FloatRoundStyleE2EaEENS1_15EpilogueDefaultEEEEEvvEEEEvNT_6ParamsE)
        /*0014*/ 	.word	0x00000000


	//----- nvinfo : EIATTR_MIN_STACK_SIZE
	.align		4
.L_17:
        /*0018*/ 	.byte	0x04, 0x12
        /*001a*/ 	.short	(.L_19 - .L_18)
	.align		4
.L_18:
        /*001c*/ 	.word	index@(_ZN7cutlass13device_kernelINS_4gemm6kernel13GemmUniversalIN4cute5tupleIJiiiiEEENS1_10collective13CollectiveMmaINS1_34MainloopSm90TmaGmmaWarpSpecializedILi18ENS5_IJNS4_1CILi4EEESB_NSA_ILi1EEEEEENS1_35KernelTmaWarpSpecializedCooperativeEEENS5_IJNSA_ILi128EEENSA_ILi64EEESH_EEEaNS5_IJlSC_lEEEaSJ_NS4_8TiledMMAINS4_8MMA_AtomIJNS4_4SM904GMMA26MMA_64x64x32_S32S8S8_SS_TNEEEENS4_6LayoutINS5_IJNSA_ILi2EEESC_SC_EEENS5_IJSC_NSA_ILi0EEEST_EEEEENS5_IJNS4_10UnderscoreESW_SW_EEEEENS4_23SM90_TMA_LOAD_MULTICASTENS4_14ComposedLayoutINS4_7SwizzleILi2ELi4ELi3EEENS4_18smem_ptr_flag_bitsILi8EEENSQ_INS5_IJNSA_ILi8EEESH_EEENS5_IJSH_SC_EEEEEEEvNS4_8identityESZ_S19_vS1A_EENS_8epilogue10collective6detail29Sm90TmaWarpSpecializedAdapterINS1D_15DefaultEpilogueIaSJ_SJ_NS1C_6thread17LinearCombinationIaLi1EiiLNS1H_9ScaleType4KindE0ELNS_15FloatRoundStyleE2EaEENS1_15EpilogueDefaultEEEEEvvEEEEvNT_6ParamsE)
        /*0020*/ 	.word	0x00000000
.L_19:


//--------------------- .nv.compat                --------------------------
	.section	.nv.compat,"",@"SHT_CUDA_COMPAT_INFO"
	.align	4
        /*0000*/ 	.byte	0x02, 0x09, 0x01, 0x00, 0x02, 0x02, 0x04, 0x00, 0x02, 0x05, 0x05, 0x00, 0x03, 0x07, 0x01, 0x01
        /*0010*/ 	.byte	0x02, 0x03, 0x01, 0x00, 0x02, 0x06, 0x01, 0x00, 0x04, 0x0b, 0x08, 0x00, 0x00, 0x00, 0x00, 0x00
        /*0020*/ 	.byte	0x00, 0x00, 0x00, 0x00


//--------------------- .nv.info._ZN7cutlass13device_kernelINS_4gemm6kernel13GemmUniversalIN4cute5tupleIJiiiiEEENS1_10collective13CollectiveMmaINS1_34MainloopSm90TmaGmmaWarpSpecializedILi18ENS5_IJNS4_1CILi4EEESB_NSA_ILi1EEEEEENS1_35KernelTmaWarpSpecializedCooperativeEEENS5_IJNSA_ILi128EEENSA_ILi64EEESH_EEEaNS5_IJlSC_lEEEaSJ_NS4_8TiledMMAINS4_8MMA_AtomIJNS4_4SM904GMMA26MMA_64x64x32_S32S8S8_SS_TNEEEENS4_6LayoutINS5_IJNSA_ILi2EEESC_SC_EEENS5_IJSC_NSA_ILi0EEEST_EEEEENS5_IJNS4_10UnderscoreESW_SW_EEEEENS4_23SM90_TMA_LOAD_MULTICASTENS4_14ComposedLayoutINS4_7SwizzleILi2ELi4ELi3EEENS4_18smem_ptr_flag_bitsILi8EEENSQ_INS5_IJNSA_ILi8EEESH_EEENS5_IJSH_SC_EEEEEEEvNS4_8identityESZ_S19_vS1A_EENS_8epilogue10collective6detail29Sm90TmaWarpSpecializedAdapterINS1D_15DefaultEpilogueIaSJ_SJ_NS1C_6thread17LinearCombinationIaLi1EiiLNS1H_9ScaleType4KindE0ELNS_15FloatRoundStyleE2EaEENS1_15EpilogueDefaultEEEEEvvEEEEvNT_6ParamsE --------------------------
	.section	.nv.info._ZN7cutlass13device_kernelINS_4gemm6kernel13GemmUniversalIN4cute5tupleIJiiiiEEENS1_10collective13CollectiveMmaINS1_34MainloopSm90TmaGmmaWarpSpecializedILi18ENS5_IJNS4_1CILi4EEESB_NSA_ILi1EEEEEENS1_35KernelTmaWarpSpecializedCooperativeEEENS5_IJNSA_ILi128EEENSA_ILi64EEESH_EEEaNS5_IJlSC_lEEEaSJ_NS4_8TiledMMAINS4_8MMA_AtomIJNS4_4SM904GMMA26MMA_64x64x32_S32S8S8_SS_TNEEEENS4_6LayoutINS5_IJNSA_ILi2EEESC_SC_EEENS5_IJSC_NSA_ILi0EEEST_EEEEENS5_IJNS4_10UnderscoreESW_SW_EEEEENS4_23SM90_TMA_LOAD_MULTICASTENS4_14ComposedLayoutINS4_7SwizzleILi2ELi4ELi3EEENS4_18smem_ptr_flag_bitsILi8EEENSQ_INS5_IJNSA_ILi8EEESH_EEENS5_IJSH_SC_EEEEEEEvNS4_8identityESZ_S19_vS1A_EENS_8epilogue10collective6detail29Sm90TmaWarpSpecializedAdapterINS1D_15DefaultEpilogueIaSJ_SJ_NS1C_6thread17LinearCombinationIaLi1EiiLNS1H_9ScaleType4KindE0ELNS_15FloatRoundStyleE2EaEENS1_15EpilogueDefaultEEEEEvvEEEEvNT_6ParamsE,"",@"SHT_CUDA_INFO"
	.sectionflags	@""
	.align	4


	//----- nvinfo : EIATTR_CUDA_API_VERSION
	.align		4
        /*0000*/ 	.byte	0x04, 0x37
        /*0002*/ 	.short	(.L_21 - .L_20)
.L_20:
        /*0004*/ 	.word	0x00000082


	//----- nvinfo : EIATTR_KPARAM_INFO
	.align		4
.L_21:
        /*0008*/ 	.byte	0x04, 0x17
        /*000a*/ 	.short	(.L_23 - .L_22)
.L_22:
        /*000c*/ 	.word	0x00000000
        /*0010*/ 	.short	0x0000
        /*0012*/ 	.short	0x0070
        /*0014*/ 	.byte	0x00, 0xf0, 0x01, 0x10


	//----- nvinfo : EIATTR_SPARSE_MMA_MASK
	.align		4
.L_23:
        /*0018*/ 	.byte	0x03, 0x50
        /*001a*/ 	.short	0x0000


	//----- nvinfo : EIATTR_MAXREG_COUNT
	.align		4
        /*001c*/ 	.byte	0x03, 0x1b
        /*001e*/ 	.short	0x00a8


	//----- nvinfo : EIATTR_NUM_BARRIERS
	.align		4
        /*0020*/ 	.byte	0x02, 0x4c
        /*0022*/ 	.byte	0x01
	.zero		1


	//----- nvinfo : EIATTR_EXTERNS
	.align		4
        /*0024*/ 	.byte	0x04, 0x0f
        /*0026*/ 	.short	(.L_25 - .L_24)


	//   ....[0]....
	.align		4
.L_24:
        /*0028*/ 	.word	index@(__assertfail)


	//----- nvinfo : EIATTR_MERCURY_ISA_VERSION
	.align		4
.L_25:
        /*002c*/ 	.byte	0x03, 0x5f
        /*002e*/ 	.short	0x0101


	//----- nvinfo : EIATTR_INT_WARP_WIDE_INSTR_OFFSETS
	.align		4
        /*0030*/ 	.byte	0x04, 0x31
        /*0032*/ 	.short	(.L_27 - .L_26)


	//   ....[0]....
.L_26:
        /*0034*/ 	.word	0x00000670


	//   ....[1]....
        /*0038*/ 	.word	0x000006a0


	//   ....[2]....
        /*003c*/ 	.word	0x00000850


	//----- nvinfo : EIATTR_COOP_GROUP_MASK_REGIDS
	.align		4
.L_27:
        /*0040*/ 	.byte	0x04, 0x29
        /*0042*/ 	.short	(.L_29 - .L_28)


	//   ....[0]....
.L_28:
        /*0044*/ 	.word	0xffffffff


	//   ....[1]....
        /*0048*/ 	.word	0xffffffff


	//   ....[2]....
        /*004c*/ 	.word	0xffffffff


	//   ....[3]....
        /*0050*/ 	.word	0xffffffff


	//   ....[4]....
        /*0054*/ 	.word	0xffffffff


	//   ....[5]....
        /*0058*/ 	.word	0xffffffff


	//----- nvinfo : EIATTR_COOP_GROUP_INSTR_OFFSETS
	.align		4
.L_29:
        /*005c*/ 	.byte	0x04, 0x28
        /*005e*/ 	.short	(.L_31 - .L_30)


	//   ....[0]....
.L_30:
        /*0060*/ 	.word	0x00000060


	//   ....[1]....
        /*0064*/ 	.word	0x00000070


	//   ....[2]....
        /*0068*/ 	.word	0x00000130


	//   ....[3]....
        /*006c*/ 	.word	0x000004c0


	//   ....[4]....
        /*0070*/ 	.word	0x00000a00


	//   ....[5]....
        /*0074*/ 	.word	0x00001430


	//----- nvinfo : EIATTR_REG_RECONFIG
	.align		4
.L_31:
        /*0078*/ 	.byte	0x01, 0x54
	.zero		2


	//----- nvinfo : EIATTR_SYSCALL_OFFSETS
	.align		4
        /*007c*/ 	.byte	0x04, 0x46
        /*007e*/ 	.short	(.L_33 - .L_32)


	//   ....[0]....
.L_32:
        /*0080*/ 	.word	0x000015f0


	//----- nvinfo : EIATTR_MBARRIER_INSTR_OFFSETS
	.align		4
.L_33:
        /*0084*/ 	.byte	0x04, 0x39
        /*0086*/ 	.short	(.L_35 - .L_34)


	//   ....[0]....
.L_34:
        /*0088*/ 	.word	0x00000250
        /*008c*/ 	.word	0x000000ff
        /*0090*/ 	.word	0x00000000
        /*0094*/ 	.short	0x0100
        /*0096*/ 	.byte	0x08
	.zero		1


	//   ....[1]....
        /*0098*/ 	.word	0x00000260
        /*009c*/ 	.word	0x000000ff
        /*00a0*/ 	.word	0x00000090
        /*00a4*/ 	.short	0x0100
        /*00a6*/ 	.byte	0x08
	.zero		1


	//   ....[2]....
        /*00a8*/ 	.word	0x00000270
        /*00ac*/ 	.word	0x000000ff
        /*00b0*/ 	.word	0x00000008
        /*00b4*/ 	.short	0x0100
        /*00b6*/ 	.byte	0x08
	.zero		1


	//   ....[3]....
        /*00b8*/ 	.word	0x00000280
        /*00bc*/ 	.word	0x000000ff
        /*00c0*/ 	.word	0x00000098
        /*00c4*/ 	.short	0x0100
        /*00c6*/ 	.byte	0x08
	.zero		1


	//   ....[4]....
        /*00c8*/ 	.word	0x00000290
        /*00cc*/ 	.word	0x000000ff
        /*00d0*/ 	.word	0x00000010
        /*00d4*/ 	.short	0x0100
        /*00d6*/ 	.byte	0x08
	.zero		1


	//   ....[5]....
        /*00d8*/ 	.word	0x000002a0
        /*00dc*/ 	.word	0x000000ff
        /*00e0*/ 	.word	0x000000a0
        /*00e4*/ 	.short	0x0100
        /*00e6*/ 	.byte	0x08
	.zero		1


	//   ....[6]....
        /*00e8*/ 	.word	0x000002b0
        /*00ec*/ 	.word	0x000000ff
        /*00f0*/ 	.word	0x00000018
        /*00f4*/ 	.short	0x0100
        /*00f6*/ 	.byte	0x08
	.zero		1


	//   ....[7]....
        /*00f8*/ 	.word	0x000002c0
        /*00fc*/ 	.word	0x000000ff
        /*0100*/ 	.word	0x000000a8
        /*0104*/ 	.short	0x0100
        /*0106*/ 	.byte	0x08
	.zero		1


	//   ....[8]....
        /*0108*/ 	.word	0x000002d0
        /*010c*/ 	.word	0x000000ff
        /*0110*/ 	.word	0x00000020
        /*0114*/ 	.short	0x0100
        /*0116*/ 	.byte	0x08
	.zero		1


	//   ....[9]....
        /*0118*/ 	.word	0x000002e0
        /*011c*/ 	.word	0x000000ff
        /*0120*/ 	.word	0x000000b0
        /*0124*/ 	.short	0x0100
        /*0126*/ 	.byte	0x08
	.zero		1


	//   ....[10]....
        /*0128*/ 	.word	0x000002f0
        /*012c*/ 	.word	0x000000ff
        /*0130*/ 	.word	0x00000028
        /*0134*/ 	.short	0x0100
        /*0136*/ 	.byte	0x08
	.zero		1


	//   ....[11]....
        /*0138*/ 	.word	0x00000300
        /*013c*/ 	.word	0x000000ff
        /*0140*/ 	.word	0x000000b8
        /*0144*/ 	.short	0x0100
        /*0146*/ 	.byte	0x08
	.zero		1


	//   ....[12]....
        /*0148*/ 	.word	0x00000310
        /*014c*/ 	.word	0x000000ff
        /*0150*/ 	.word	0x00000030
        /*0154*/ 	.short	0x0100
        /*0156*/ 	.byte	0x08
	.zero		1


	//   ....[13]....
        /*0158*/ 	.word	0x00000320
        /*015c*/ 	.word	0x000000ff
        /*0160*/ 	.word	0x000000c0
        /*0164*/ 	.short	0x0100
        /*0166*/ 	.byte	0x08
	.zero		1


	//   ....[14]....
        /*0168*/ 	.word	0x00000330
        /*016c*/ 	.word	0x000000ff
        /*0170*/ 	.word	0x00000038
        /*0174*/ 	.short	0x0100
        /*0176*/ 	.byte	0x08
	.zero		1


	//   ....[15]....
        /*0178*/ 	.word	0x00000340
        /*017c*/ 	.word	0x000000ff
        /*0180*/ 	.word	0x000000c8
        /*0184*/ 	.short	0x0100
        /*0186*/ 	.byte	0x08
	.zero		1


	//   ....[16]....
        /*0188*/ 	.word	0x00000350
        /*018c*/ 	.word	0x000000ff
        /*0190*/ 	.word	0x00000040
        /*0194*/ 	.short	0x0100
        /*0196*/ 	.byte	0x08
	.zero		1


	//   ....[17]....
        /*0198*/ 	.word	0x00000360
        /*019c*/ 	.word	0x000000ff
        /*01a0*/ 	.word	0x000000d0
        /*01a4*/ 	.short	0x0100
        /*01a6*/ 	.byte	0x08
	.zero		1


	//   ....[18]....
        /*01a8*/ 	.word	0x00000370
        /*01ac*/ 	.word	0x000000ff
        /*01b0*/ 	.word	0x00000048
        /*01b4*/ 	.short	0x0100
        /*01b6*/ 	.byte	0x08
	.zero		1


	//   ....[19]....
        /*01b8*/ 	.word	0x00000380
        /*01bc*/ 	.word	0x000000ff
        /*01c0*/ 	.word	0x000000d8
        /*01c4*/ 	.short	0x0100
        /*01c6*/ 	.byte	0x08
	.zero		1


	//   ....[20]....
        /*01c8*/ 	.word	0x00000390
        /*01cc*/ 	.word	0x000000ff
        /*01d0*/ 	.word	0x00000050
        /*01d4*/ 	.short	0x0100
        /*01d6*/ 	.byte	0x08
	.zero		1


	//   ....[21]....
        /*01d8*/ 	.word	0x000003a0
        /*01dc*/ 	.word	0x000000ff
        /*01e0*/ 	.word	0x000000e0
        /*01e4*/ 	.short	0x0100
        /*01e6*/ 	.byte	0x08
	.zero		1


	//   ....[22]....
        /*01e8*/ 	.word	0x000003b0
        /*01ec*/ 	.word	0x000000ff
        /*01f0*/ 	.word	0x00000058
        /*01f4*/ 	.short	0x0100
        /*01f6*/ 	.byte	0x08
	.zero		1


	//   ....[23]....
        /*01f8*/ 	.word	0x000003c0
        /*01fc*/ 	.word	0x000000ff
        /*0200*/ 	.word	0x000000e8
        /*0204*/ 	.short	0x0100
        /*0206*/ 	.byte	0x08
	.zero		1


	//   ....[24]....
        /*0208*/ 	.word	0x000003d0
        /*020c*/ 	.word	0x000000ff
        /*0210*/ 	.word	0x00000060
        /*0214*/ 	.short	0x0100
        /*0216*/ 	.byte	0x08
	.zero		1


	//   ....[25]....
        /*0218*/ 	.word	0x000003e0
        /*021c*/ 	.word	0x000000ff
        /*0220*/ 	.word	0x000000f0
        /*0224*/ 	.short	0x0100
        /*0226*/ 	.byte	0x08
	.zero		1


	//   ....[26]....
        /*0228*/ 	.word	0x000003f0
        /*022c*/ 	.word	0x000000ff
        /*0230*/ 	.word	0x00000068
        /*0234*/ 	.short	0x0100
        /*0236*/ 	.byte	0x08
	.zero		1


	//   ....[27]....
        /*0238*/ 	.word	0x00000400
        /*023c*/ 	.word	0x000000ff
        /*0240*/ 	.word	0x000000f8
        /*0244*/ 	.short	0x0100
        /*0246*/ 	.byte	0x08
	.zero		1


	//   ....[28]....
        /*0248*/ 	.word	0x00000410
        /*024c*/ 	.word	0x000000ff
        /*0250*/ 	.word	0x00000070
        /*0254*/ 	.short	0x0100
        /*0256*/ 	.byte	0x08
	.zero		1


	//   ....[29]....
        /*0258*/ 	.word	0x00000420
        /*025c*/ 	.word	0x000000ff
        /*0260*/ 	.word	0x00000100
        /*0264*/ 	.short	0x0100
        /*0266*/ 	.byte	0x08
	.zero		1


	//   ....[30]....
        /*0268*/ 	.word	0x00000430
        /*026c*/ 	.word	0x000000ff
        /*0270*/ 	.word	0x00000078
        /*0274*/ 	.short	0x0100
        /*0276*/ 	.byte	0x08
	.zero		1


	//   ....[31]....
        /*0278*/ 	.word	0x00000440
        /*027c*/ 	.word	0x000000ff
        /*0280*/ 	.word	0x00000108
        /*0284*/ 	.short	0x0100
        /*0286*/ 	.byte	0x08
	.zero		1


	//   ....[32]....
        /*0288*/ 	.word	0x00000450
        /*028c*/ 	.word	0x000000ff
        /*0290*/ 	.word	0x00000080
        /*0294*/ 	.short	0x0100
        /*0296*/ 	.byte	0x08
	.zero		1


	//   ....[33]....
        /*0298*/ 	.word	0x00000460
        /*029c*/ 	.word	0x000000ff
        /*02a0*/ 	.word	0x00000110
        /*02a4*/ 	.short	0x0100
        /*02a6*/ 	.byte	0x08
	.zero		1


	//   ....[34]....
        /*02a8*/ 	.word	0x00000470
        /*02ac*/ 	.word	0x000000ff
        /*02b0*/ 	.word	0x00000088
        /*02b4*/ 	.short	0x0100
        /*02b6*/ 	.byte	0x08
	.zero		1


	//   ....[35]....
        /*02b8*/ 	.word	0x00000480
        /*02bc*/ 	.word	0x000000ff
        /*02c0*/ 	.word	0x00000118
        /*02c4*/ 	.short	0x0100
        /*02c6*/ 	.byte	0x08
	.zero		1


	//   ....[36]....
        /*02c8*/ 	.word	0x000008e0
        /*02cc*/ 	.word	0x000000ff
        /*02d0*/ 	.word	0x00000130
        /*02d4*/ 	.short	0x0100
        /*02d6*/ 	.byte	0x06
	.zero		1


	//   ....[37]....
        /*02d8*/ 	.word	0x00000980
        /*02dc*/ 	.word	0x000000ff
        /*02e0*/ 	.word	0x00000138
        /*02e4*/ 	.short	0x0100
        /*02e6*/ 	.byte	0x06
	.zero		1


	//   ....[38]....
        /*02e8*/ 	.word	0x000016c0
        /*02ec*/ 	.word	0x00000003
        /*02f0*/ 	.word	0x00000000
        /*02f4*/ 	.short	0x010a
        /*02f6*/ 	.byte	0x3f
	.zero		1


	//   ....[39]....
        /*02f8*/ 	.word	0x00001700
        /*02fc*/ 	.word	0x00000003
        /*0300*/ 	.word	0x00000000
        /*0304*/ 	.short	0x010a
        /*0306*/ 	.byte	0x3f
	.zero		1


	//   ....[40]....
        /*0308*/ 	.word	0x000019d0
        /*030c*/ 	.word	0x00000005
        /*0310*/ 	.word	0x00000000
        /*0314*/ 	.short	0x010a
        /*0316*/ 	.byte	0x3f
	.zero		1


	//   ....[41]....
        /*0318*/ 	.word	0x00001a10
        /*031c*/ 	.word	0x00000005
        /*0320*/ 	.word	0x00000000
        /*0324*/ 	.short	0x010a
        /*0326*/ 	.byte	0x3f
	.zero		1


	//   ....[42]....
        /*0328*/ 	.word	0x00001b70
        /*032c*/ 	.word	0x00000005
        /*0330*/ 	.word	0x00000000
        /*0334*/ 	.short	0x0101
        /*0336*/ 	.byte	0x3f
	.zero		1


	//   ....[43]....
        /*0338*/ 	.word	0x00001d90
        /*033c*/ 	.word	0x00000003
        /*0340*/ 	.word	0x00000000
        /*0344*/ 	.short	0x0101
        /*0346*/ 	.byte	0x3f
	.zero		1


	//   ....[44]....
        /*0348*/ 	.word	0x00004d80
        /*034c*/ 	.word	0x0000000e
        /*0350*/ 	.word	0x00000090
        /*0354*/ 	.short	0x010a
        /*0356*/ 	.byte	0x3f
	.zero		1


	//   ....[45]....
        /*0358*/ 	.word	0x00005100
        /*035c*/ 	.word	0x00000006
        /*0360*/ 	.word	0x00000138
        /*0364*/ 	.short	0x0101
        /*0366*/ 	.byte	0x3f
	.zero		1


	//   ....[46]....
        /*0368*/ 	.word	0x00005830
        /*036c*/ 	.word	0x00000007
        /*0370*/ 	.word	0x00000000
        /*0374*/ 	.short	0x010a
        /*0376*/ 	.byte	0x3f
	.zero		1


	//   ....[47]....
        /*0378*/ 	.word	0x000058b0
        /*037c*/ 	.word	0x00000009
        /*0380*/ 	.word	0x00000000
        /*0384*/ 	.short	0x010a
        /*0386*/ 	.byte	0x3f
	.zero		1


	//   ....[48]....
        /*0388*/ 	.word	0x00005940
        /*038c*/ 	.word	0x00000006
        /*0390*/ 	.word	0x00000000
        /*0394*/ 	.short	0x010a
        /*0396*/ 	.byte	0x3f
	.zero		1


	//   ....[49]....
        /*0398*/ 	.word	0x000059d0
        /*039c*/ 	.word	0x00000009
        /*03a0*/ 	.word	0x00000000
        /*03a4*/ 	.short	0x010a
        /*03a6*/ 	.byte	0x3f
	.zero		1


	//   ....[50]....
        /*03a8*/ 	.word	0x00005a60
        /*03ac*/ 	.word	0x00000006
        /*03b0*/ 	.word	0x00000000
        /*03b4*/ 	.short	0x010a
        /*03b6*/ 	.byte	0x3f
	.zero		1


	//   ....[51]....
        /*03b8*/ 	.word	0x00005af0
        /*03bc*/ 	.word	0x00000009
        /*03c0*/ 	.word	0x00000000
        /*03c4*/ 	.short	0x010a
        /*03c6*/ 	.byte	0x3f
	.zero		1


	//   ....[52]....
        /*03c8*/ 	.word	0x00005b80
        /*03cc*/ 	.word	0x00000006
        /*03d0*/ 	.word	0x00000000
        /*03d4*/ 	.short	0x010a
        /*03d6*/ 	.byte	0x3f
	.zero		1


	//   ....[53]....
        /*03d8*/ 	.word	0x00005c10
        /*03dc*/ 	.word	0x00000009
        /*03e0*/ 	.word	0x00000000
        /*03e4*/ 	.short	0x010a
        /*03e6*/ 	.byte	0x3f
	.zero		1


	//   ....[54]....
        /*03e8*/ 	.word	0x00005ca0
        /*03ec*/ 	.word	0x00000006
        /*03f0*/ 	.word	0x00000000
        /*03f4*/ 	.short	0x010a
        /*03f6*/ 	.byte	0x3f
	.zero		1


	//   ....[55]....
        /*03f8*/ 	.word	0x00005d30
        /*03fc*/ 	.word	0x00000009
        /*0400*/ 	.word	0x00000000
        /*0404*/ 	.short	0x010a
        /*0406*/ 	.byte	0x3f
	.zero		1


	//   ....[56]....
        /*0408*/ 	.word	0x00005dc0
        /*040c*/ 	.word	0x00000006
        /*0410*/ 	.word	0x00000000
        /*0414*/ 	.short	0x010a
        /*0416*/ 	.byte	0x3f
	.zero		1


	//   ....[57]....
        /*0418*/ 	.word	0x00005e50
        /*041c*/ 	.word	0x00000009
        /*0420*/ 	.word	0x00000000
        /*0424*/ 	.short	0x010a
        /*0426*/ 	.byte	0x3f
	.zero		1


	//   ....[58]....
        /*0428*/ 	.word	0x00005ee0
        /*042c*/ 	.word	0x00000006
        /*0430*/ 	.word	0x00000000
        /*0434*/ 	.short	0x010a
        /*0436*/ 	.byte	0x3f
	.zero		1


	//   ....[59]....
        /*0438*/ 	.word	0x00005f70
        /*043c*/ 	.word	0x00000009
        /*0440*/ 	.word	0x00000000
        /*0444*/ 	.short	0x010a
        /*0446*/ 	.byte	0x3f
	.zero		1


	//   ....[60]....
        /*0448*/ 	.word	0x00006000
        /*044c*/ 	.word	0x00000006
        /*0450*/ 	.word	0x00000000
        /*0454*/ 	.short	0x010a
        /*0456*/ 	.byte	0x3f
	.zero		1


	//   ....[61]....
        /*0458*/ 	.word	0x00006090
        /*045c*/ 	.word	0x00000009
        /*0460*/ 	.word	0x00000000
        /*0464*/ 	.short	0x010a
        /*0466*/ 	.byte	0x3f
	.zero		1


	//   ....[62]....
        /*0468*/ 	.word	0x00006120
        /*046c*/ 	.word	0x00000006
        /*0470*/ 	.word	0x00000000
        /*0474*/ 	.short	0x010a
        /*0476*/ 	.byte	0x3f
	.zero		1


	//   ....[63]....
        /*0478*/ 	.word	0x000061b0
        /*047c*/ 	.word	0x00000003
        /*0480*/ 	.word	0x00000000
        /*0484*/ 	.short	0x010a
        /*0486*/ 	.byte	0x3f
	.zero		1


	//   ....[64]....
        /*0488*/ 	.word	0x00006210
        /*048c*/ 	.word	0x00000003
        /*0490*/ 	.word	0x00000000
        /*0494*/ 	.short	0x010a
        /*0496*/ 	.byte	0x3f
	.zero		1


	//   ....[65]....
        /*0498*/ 	.word	0x00006260
        /*049c*/ 	.word	0x00000005
        /*04a0*/ 	.word	0x00000000
        /*04a4*/ 	.short	0x010a
        /*04a6*/ 	.byte	0x3f
	.zero		1


	//   ....[66]....
        /*04a8*/ 	.word	0x00006330
        /*04ac*/ 	.word	0x0000000e
        /*04b0*/ 	.word	0x00000090
        /*04b4*/ 	.short	0x010a
        /*04b6*/ 	.byte	0x3f
	.zero		1


	//   ....[67]....
        /*04b8*/ 	.word	0x00006400
        /*04bc*/ 	.word	0x00000007
        /*04c0*/ 	.word	0x00000000
        /*04c4*/ 	.short	0x010a
        /*04c6*/ 	.byte	0x3f
	.zero		1


	//   ....[68]....
        /*04c8*/ 	.word	0x00006450
        /*04cc*/ 	.word	0x00000009
        /*04d0*/ 	.word	0x00000000
        /*04d4*/ 	.short	0x010a
        /*04d6*/ 	.byte	0x3f
	.zero		1


	//   ....[69]....
        /*04d8*/ 	.word	0x000064a0
        /*04dc*/ 	.word	0x00000006
        /*04e0*/ 	.word	0x00000000
        /*04e4*/ 	.short	0x010a
        /*04e6*/ 	.byte	0x3f
	.zero		1


	//   ....[70]....
        /*04e8*/ 	.word	0x000064f0
        /*04ec*/ 	.word	0x00000009
        /*04f0*/ 	.word	0x00000000
        /*04f4*/ 	.short	0x010a
        /*04f6*/ 	.byte	0x3f
	.zero		1


	//   ....[71]....
        /*04f8*/ 	.word	0x00006540
        /*04fc*/ 	.word	0x00000006
        /*0500*/ 	.word	0x00000000
        /*0504*/ 	.short	0x010a
        /*0506*/ 	.byte	0x3f
	.zero		1


	//   ....[72]....
        /*0508*/ 	.word	0x00006590
        /*050c*/ 	.word	0x00000009
        /*0510*/ 	.word	0x00000000
        /*0514*/ 	.short	0x010a
        /*0516*/ 	.byte	0x3f
	.zero		1


	//   ....[73]....
        /*0518*/ 	.word	0x000065e0
        /*051c*/ 	.word	0x00000006
        /*0520*/ 	.word	0x00000000
        /*0524*/ 	.short	0x010a
        /*0526*/ 	.byte	0x3f
	.zero		1


	//   ....[74]....
        /*0528*/ 	.word	0x00006630
        /*052c*/ 	.word	0x00000009
        /*0530*/ 	.word	0x00000000
        /*0534*/ 	.short	0x010a
        /*0536*/ 	.byte	0x3f
	.zero		1


	//   ....[75]....
        /*0538*/ 	.word	0x00006680
        /*053c*/ 	.word	0x00000006
        /*0540*/ 	.word	0x00000000
        /*0544*/ 	.short	0x010a
        /*0546*/ 	.byte	0x3f
	.zero		1


	//   ....[76]....
        /*0548*/ 	.word	0x000066d0
        /*054c*/ 	.word	0x00000009
        /*0550*/ 	.word	0x00000000
        /*0554*/ 	.short	0x010a
        /*0556*/ 	.byte	0x3f
	.zero		1


	//   ....[77]....
        /*0558*/ 	.word	0x00006720
        /*055c*/ 	.word	0x00000006
        /*0560*/ 	.word	0x00000000
        /*0564*/ 	.short	0x010a
        /*0566*/ 	.byte	0x3f
	.zero		1


	//   ....[78]....
        /*0568*/ 	.word	0x00006770
        /*056c*/ 	.word	0x00000009
        /*0570*/ 	.word	0x00000000
        /*0574*/ 	.short	0x010a
        /*0576*/ 	.byte	0x3f
	.zero		1


	//   ....[79]....
        /*0578*/ 	.word	0x000067c0
        /*057c*/ 	.word	0x00000006
        /*0580*/ 	.word	0x00000000
        /*0584*/ 	.short	0x010a
        /*0586*/ 	.byte	0x3f
	.zero		1


	//   ....[80]....
        /*0588*/ 	.word	0x00006810
        /*058c*/ 	.word	0x00000009
        /*0590*/ 	.word	0x00000000
        /*0594*/ 	.short	0x010a
        /*0596*/ 	.byte	0x3f
	.zero		1


	//   ....[81]....
        /*0598*/ 	.word	0x00006860
        /*059c*/ 	.word	0x00000006
        /*05a0*/ 	.word	0x00000000
        /*05a4*/ 	.short	0x010a
        /*05a6*/ 	.byte	0x3f
	.zero		1


	//   ....[82]....
        /*05a8*/ 	.word	0x000068b0
        /*05ac*/ 	.word	0x00000009
        /*05b0*/ 	.word	0x00000000
        /*05b4*/ 	.short	0x010a
        /*05b6*/ 	.byte	0x3f
	.zero		1


	//   ....[83]....
        /*05b8*/ 	.word	0x00006900
        /*05bc*/ 	.word	0x00000006
        /*05c0*/ 	.word	0x00000000
        /*05c4*/ 	.short	0x010a
        /*05c6*/ 	.byte	0x3f
	.zero		1


	//----- nvinfo : EIATTR_NUM_MBARRIERS
	.align		4
.L_35:
        /*05c8*/ 	.byte	0x03, 0x38
        /*05ca*/ 	.short	0x0026


	//----- nvinfo : EIATTR_EXIT_INSTR_OFFSETS
	.align		4
        /*05cc*/ 	.byte	0x04, 0x1c
        /*05ce*/ 	.short	(.L_37 - .L_36)


	//   ....[0]....
.L_36:
        /*05d0*/ 	.word	0x00000b60


	//   ....[1]....
        /*05d4*/ 	.word	0x00001370


	//   ....[2]....
        /*05d8*/ 	.word	0x00004350


	//   ....[3]....
        /*05dc*/ 	.word	0x000048b0


	//   ....[4]....
        /*05e0*/ 	.word	0x00006200


	//----- nvinfo : EIATTR_MAX_THREADS
	.align		4
.L_37:
        /*05e4*/ 	.byte	0x04, 0x05
        /*05e6*/ 	.short	(.L_39 - .L_38)
.L_38:
        /*05e8*/ 	.word	0x00000180
        /*05ec*/ 	.word	0x00000001
        /*05f0*/ 	.word	0x00000001


	//----- nvinfo : EIATTR_CRS_STACK_SIZE
	.align		4
.L_39:
        /*05f4*/ 	.byte	0x04, 0x1e
        /*05f6*/ 	.short	(.L_41 - .L_40)
.L_40:
        /*05f8*/ 	.word	0x00000000


	//----- nvinfo : EIATTR_CBANK_PARAM_SIZE
	.align		4
.L_41:
        /*05fc*/ 	.byte	0x03, 0x19
        /*05fe*/ 	.short	0x0470


	//----- nvinfo : EIATTR_PARAM_CBANK
	.align		4
        /*0600*/ 	.byte	0x04, 0x0a
        /*0602*/ 	.short	(.L_43 - .L_42)
	.align		4
.L_42:
        /*0604*/ 	.word	index@(.nv.constant0._ZN7cutlass13device_kernelINS_4gemm6kernel13GemmUniversalIN4cute5tupleIJiiiiEEENS1_10collective13CollectiveMmaINS1_34MainloopSm90TmaGmmaWarpSpecializedILi18ENS5_IJNS4_1CILi4EEESB_NSA_ILi1EEEEEENS1_35KernelTmaWarpSpecializedCooperativeEEENS5_IJNSA_ILi128EEENSA_ILi64EEESH_EEEaNS5_IJlSC_lEEEaSJ_NS4_8TiledMMAINS4_8MMA_AtomIJNS4_4SM904GMMA26MMA_64x64x32_S32S8S8_SS_TNEEEENS4_6LayoutINS5_IJNSA_ILi2EEESC_SC_EEENS5_IJSC_NSA_ILi0EEEST_EEEEENS5_IJNS4_10UnderscoreESW_SW_EEEEENS4_23SM90_TMA_LOAD_MULTICASTENS4_14ComposedLayoutINS4_7SwizzleILi2ELi4ELi3EEENS4_18smem_ptr_flag_bitsILi8EEENSQ_INS5_IJNSA_ILi8EEESH_EEENS5_IJSH_SC_EEEEEEEvNS4_8identityESZ_S19_vS1A_EENS_8epilogue10collective6detail29Sm90TmaWarpSpecializedAdapterINS1D_15DefaultEpilogueIaSJ_SJ_NS1C_6thread17LinearCombinationIaLi1EiiLNS1H_9ScaleType4KindE0ELNS_15FloatRoundStyleE2EaEENS1_15EpilogueDefaultEEEEEvvEEEEvNT_6ParamsE)
        /*0608*/ 	.short	0x0210
        /*060a*/ 	.short	0x0470


	//----- nvinfo : EIATTR_SW_WAR
	.align		4
.L_43:
        /*060c*/ 	.byte	0x04, 0x36
        /*060e*/ 	.short	(.L_45 - .L_44)
.L_44:
        /*0610*/ 	.word	0x00000008
.L_45:


//--------------------- .nv.callgraph             --------------------------
	.section	.nv.callgraph,"",@"SHT_CUDA_CALLGRAPH"
	.align	4
	.sectionentsize	8
	.align		4
        /*0000*/ 	.word	0x00000000
	.align		4
        /*0004*/ 	.word	0xffffffff
	.align		4
        /*0008*/ 	.word	index@(_ZN7cutlass13device_kernelINS_4gemm6kernel13GemmUniversalIN4cute5tupleIJiiiiEEENS1_10collective13CollectiveMmaINS1_34MainloopSm90TmaGmmaWarpSpecializedILi18ENS5_IJNS4_1CILi4EEESB_NSA_ILi1EEEEEENS1_35KernelTmaWarpSpecializedCooperativeEEENS5_IJNSA_ILi128EEENSA_ILi64EEESH_EEEaNS5_IJlSC_lEEEaSJ_NS4_8TiledMMAINS4_8MMA_AtomIJNS4_4SM904GMMA26MMA_64x64x32_S32S8S8_SS_TNEEEENS4_6LayoutINS5_IJNSA_ILi2EEESC_SC_EEENS5_IJSC_NSA_ILi0EEEST_EEEEENS5_IJNS4_10UnderscoreESW_SW_EEEEENS4_23SM90_TMA_LOAD_MULTICASTENS4_14ComposedLayoutINS4_7SwizzleILi2ELi4ELi3EEENS4_18smem_ptr_flag_bitsILi8EEENSQ_INS5_IJNSA_ILi8EEESH_EEENS5_IJSH_SC_EEEEEEEvNS4_8identityESZ_S19_vS1A_EENS_8epilogue10collective6detail29Sm90TmaWarpSpecializedAdapterINS1D_15DefaultEpilogueIaSJ_SJ_NS1C_6thread17LinearCombinationIaLi1EiiLNS1H_9ScaleType4KindE0ELNS_15FloatRoundStyleE2EaEENS1_15EpilogueDefaultEEEEEvvEEEEvNT_6ParamsE)
	.align		4
        /*000c*/ 	.word	index@(__assertfail)
	.align		4
        /*0010*/ 	.word	0x00000000
	.align		4
        /*0014*/ 	.word	0xfffffffe
	.align		4
        /*0018*/ 	.word	0x00000000
	.align		4
        /*001c*/ 	.word	0xfffffffd
	.align		4
        /*0020*/ 	.word	0x00000000
	.align		4
        /*0024*/ 	.word	0xfffffffc


//--------------------- .nv.constant4             --------------------------
	.section	.nv.constant4,"a",@progbits
	.align	8
	.align		8
.nv.constant4:
        /*0000*/ 	.dword	__assertfail
	.align		8
        /*0008*/ 	.dword	__unnamed_1
	.align		8
        /*0010*/ 	.dword	_ZN40_INTERNAL_b832af8d_4_k_cu_c231cd8d_201674cuda3std3__45__cpo5beginE
	.align		8
        /*0018*/ 	.dword	_ZN40_INTERNAL_b832af8d_4_k_cu_c231cd8d_201674cuda3std3__45__cpo3endE
	.align		8
        /*0020*/ 	.dword	_ZN40_INTERNAL_b832af8d_4_k_cu_c231cd8d_201674cuda3std3__45__cpo6cbeginE
	.align		8
        /*0028*/ 	.dword	_ZN40_INTERNAL_b832af8d_4_k_cu_c231cd8d_201674cuda3std3__45__cpo4cendE
	.align		8
        /*0030*/ 	.dword	_ZN40_INTERNAL_b832af8d_4_k_cu_c231cd8d_201674cuda3std3__442_GLOBAL__N__b832af8d_4_k_cu_c231cd8d_201676ignoreE
	.align		8
        /*0038*/ 	.dword	_ZN40_INTERNAL_b832af8d_4_k_cu_c231cd8d_201674cuda3std3__419piecewise_constructE
	.align		8
        /*0040*/ 	.dword	_ZN40_INTERNAL_b832af8d_4_k_cu_c231cd8d_201674cuda3std3__48in_placeE
	.align		8
        /*0048*/ 	.dword	_ZN40_INTERNAL_b832af8d_4_k_cu_c231cd8d_201674cuda3std6ranges3__45__cpo4swapE
	.align		8
        /*0050*/ 	.dword	_ZN40_INTERNAL_b832af8d_4_k_cu_c231cd8d_201674cuda3std6ranges3__45__cpo9iter_moveE
	.align		8
        /*0058*/ 	.dword	_ZN40_INTERNAL_b832af8d_4_k_cu_c231cd8d_201674cute7productE
	.align		8
        /*0060*/ 	.dword	_ZN40_INTERNAL_b832af8d_4_k_cu_c231cd8d_201674cute1_E
	.align		8
        /*0068*/ 	.dword	$str$22
	.align		8
        /*0070*/ 	.dword	$str$23


//--------------------- .text._ZN7cutlass13device_kernelINS_4gemm6kernel13GemmUniversalIN4cute5tupleIJiiiiEEENS1_10collective13CollectiveMmaINS1_34MainloopSm90TmaGmmaWarpSpecializedILi18ENS5_IJNS4_1CILi4EEESB_NSA_ILi1EEEEEENS1_35KernelTmaWarpSpecializedCooperativeEEENS5_IJNSA_ILi128EEENSA_ILi64EEESH_EEEaNS5_IJlSC_lEEEaSJ_NS4_8TiledMMAINS4_8MMA_AtomIJNS4_4SM904GMMA26MMA_64x64x32_S32S8S8_SS_TNEEEENS4_6LayoutINS5_IJNSA_ILi2EEESC_SC_EEENS5_IJSC_NSA_ILi0EEEST_EEEEENS5_IJNS4_10UnderscoreESW_SW_EEEEENS4_23SM90_TMA_LOAD_MULTICASTENS4_14ComposedLayoutINS4_7SwizzleILi2ELi4ELi3EEENS4_18smem_ptr_flag_bitsILi8EEENSQ_INS5_IJNSA_ILi8EEESH_EEENS5_IJSH_SC_EEEEEEEvNS4_8identityESZ_S19_vS1A_EENS_8epilogue10collective6detail29Sm90TmaWarpSpecializedAdapterINS1D_15DefaultEpilogueIaSJ_SJ_NS1C_6thread17LinearCombinationIaLi1EiiLNS1H_9ScaleType4KindE0ELNS_15FloatRoundStyleE2EaEENS1_15EpilogueDefaultEEEEEvvEEEEvNT_6ParamsE --------------------------
	.section	.text._ZN7cutlass13device_kernelINS_4gemm6kernel13GemmUniversalIN4cute5tupleIJiiiiEEENS1_10collective13CollectiveMmaINS1_34MainloopSm90TmaGmmaWarpSpecializedILi18ENS5_IJNS4_1CILi4EEESB_NSA_ILi1EEEEEENS1_35KernelTmaWarpSpecializedCooperativeEEENS5_IJNSA_ILi128EEENSA_ILi64EEESH_EEEaNS5_IJlSC_lEEEaSJ_NS4_8TiledMMAINS4_8MMA_AtomIJNS4_4SM904GMMA26MMA_64x64x32_S32S8S8_SS_TNEEEENS4_6LayoutINS5_IJNSA_ILi2EEESC_SC_EEENS5_IJSC_NSA_ILi0EEEST_EEEEENS5_IJNS4_10UnderscoreESW_SW_EEEEENS4_23SM90_TMA_LOAD_MULTICASTENS4_14ComposedLayoutINS4_7SwizzleILi2ELi4ELi3EEENS4_18smem_ptr_flag_bitsILi8EEENSQ_INS5_IJNSA_ILi8EEESH_EEENS5_IJSH_SC_EEEEEEEvNS4_8identityESZ_S19_vS1A_EENS_8epilogue10collective6detail29Sm90TmaWarpSpecializedAdapterINS1D_15DefaultEpilogueIaSJ_SJ_NS1C_6thread17LinearCombinationIaLi1EiiLNS1H_9ScaleType4KindE0ELNS_15FloatRoundStyleE2EaEENS1_15EpilogueDefaultEEEEEvvEEEEvNT_6ParamsE,"ax",@progbits
	.align	128
.text._ZN7cutlass13device_kernelINS_4gemm6kernel13GemmUniversalIN4cute5tupleIJiiiiEEENS1_10collective13CollectiveMmaINS1_34MainloopSm90TmaGmmaWarpSpecializedILi18ENS5_IJNS4_1CILi4EEESB_NSA_ILi1EEEEEENS1_35KernelTmaWarpSpecializedCooperativeEEENS5_IJNSA_ILi128EEENSA_ILi64EEESH_EEEaNS5_IJlSC_lEEEaSJ_NS4_8TiledMMAINS4_8MMA_AtomIJNS4_4SM904GMMA26MMA_64x64x32_S32S8S8_SS_TNEEEENS4_6LayoutINS5_IJNSA_ILi2EEESC_SC_EEENS5_IJSC_NSA_ILi0EEEST_EEEEENS5_IJNS4_10UnderscoreESW_SW_EEEEENS4_23SM90_TMA_LOAD_MULTICASTENS4_14ComposedLayoutINS4_7SwizzleILi2ELi4ELi3EEENS4_18smem_ptr_flag_bitsILi8EEENSQ_INS5_IJNSA_ILi8EEESH_EEENS5_IJSH_SC_EEEEEEEvNS4_8identityESZ_S19_vS1A_EENS_8epilogue10collective6detail29Sm90TmaWarpSpecializedAdapterINS1D_15DefaultEpilogueIaSJ_SJ_NS1C_6thread17LinearCombinationIaLi1EiiLNS1H_9ScaleType4KindE0ELNS_15FloatRoundStyleE2EaEENS1_15EpilogueDefaultEEEEEvvEEEEvNT_6ParamsE:
        .type           _ZN7cutlass13device_kernelINS_4gemm6kernel13GemmUniversalIN4cute5tupleIJiiiiEEENS1_10collective13CollectiveMmaINS1_34MainloopSm90TmaGmmaWarpSpecializedILi18ENS5_IJNS4_1CILi4EEESB_NSA_ILi1EEEEEENS1_35KernelTmaWarpSpecializedCooperativeEEENS5_IJNSA_ILi128EEENSA_ILi64EEESH_EEEaNS5_IJlSC_lEEEaSJ_NS4_8TiledMMAINS4_8MMA_AtomIJNS4_4SM904GMMA26MMA_64x64x32_S32S8S8_SS_TNEEEENS4_6LayoutINS5_IJNSA_ILi2EEESC_SC_EEENS5_IJSC_NSA_ILi0EEEST_EEEEENS5_IJNS4_10UnderscoreESW_SW_EEEEENS4_23SM90_TMA_LOAD_MULTICASTENS4_14ComposedLayoutINS4_7SwizzleILi2ELi4ELi3EEENS4_18smem_ptr_flag_bitsILi8EEENSQ_INS5_IJNSA_ILi8EEESH_EEENS5_IJSH_SC_EEEEEEEvNS4_8identityESZ_S19_vS1A_EENS_8epilogue10collective6detail29Sm90TmaWarpSpecializedAdapterINS1D_15DefaultEpilogueIaSJ_SJ_NS1C_6thread17LinearCombinationIaLi1EiiLNS1H_9ScaleType4KindE0ELNS_15FloatRoundStyleE2EaEENS1_15EpilogueDefaultEEEEEvvEEEEvNT_6ParamsE,@function
        .size           _ZN7cutlass13device_kernelINS_4gemm6kernel13GemmUniversalIN4cute5tupleIJiiiiEEENS1_10collective13CollectiveMmaINS1_34MainloopSm90TmaGmmaWarpSpecializedILi18ENS5_IJNS4_1CILi4EEESB_NSA_ILi1EEEEEENS1_35KernelTmaWarpSpecializedCooperativeEEENS5_IJNSA_ILi128EEENSA_ILi64EEESH_EEEaNS5_IJlSC_lEEEaSJ_NS4_8TiledMMAINS4_8MMA_AtomIJNS4_4SM904GMMA26MMA_64x64x32_S32S8S8_SS_TNEEEENS4_6LayoutINS5_IJNSA_ILi2EEESC_SC_EEENS5_IJSC_NSA_ILi0EEEST_EEEEENS5_IJNS4_10UnderscoreESW_SW_EEEEENS4_23SM90_TMA_LOAD_MULTICASTENS4_14ComposedLayoutINS4_7SwizzleILi2ELi4ELi3EEENS4_18smem_ptr_flag_bitsILi8EEENSQ_INS5_IJNSA_ILi8EEESH_EEENS5_IJSH_SC_EEEEEEEvNS4_8identityESZ_S19_vS1A_EENS_8epilogue10collective6detail29Sm90TmaWarpSpecializedAdapterINS1D_15DefaultEpilogueIaSJ_SJ_NS1C_6thread17LinearCombinationIaLi1EiiLNS1H_9ScaleType4KindE0ELNS_15FloatRoundStyleE2EaEENS1_15EpilogueDefaultEEEEEvvEEEEvNT_6ParamsE,(.L_x_168 - _ZN7cutlass13device_kernelINS_4gemm6kernel13GemmUniversalIN4cute5tupleIJiiiiEEENS1_10collective13CollectiveMmaINS1_34MainloopSm90TmaGmmaWarpSpecializedILi18ENS5_IJNS4_1CILi4EEESB_NSA_ILi1EEEEEENS1_35KernelTmaWarpSpecializedCooperativeEEENS5_IJNSA_ILi128EEENSA_ILi64EEESH_EEEaNS5_IJlSC_lEEEaSJ_NS4_8TiledMMAINS4_8MMA_AtomIJNS4_4SM904GMMA26MMA_64x64x32_S32S8S8_SS_TNEEEENS4_6LayoutINS5_IJNSA_ILi2EEESC_SC_EEENS5_IJSC_NSA_ILi0EEEST_EEEEENS5_IJNS4_10UnderscoreESW_SW_EEEEENS4_23SM90_TMA_LOAD_MULTICASTENS4_14ComposedLayoutINS4_7SwizzleILi2ELi4ELi3EEENS4_18smem_ptr_flag_bitsILi8EEENSQ_INS5_IJNSA_ILi8EEESH_EEENS5_IJSH_SC_EEEEEEEvNS4_8identityESZ_S19_vS1A_EENS_8epilogue10collective6detail29Sm90TmaWarpSpecializedAdapterINS1D_15DefaultEpilogueIaSJ_SJ_NS1C_6thread17LinearCombinationIaLi1EiiLNS1H_9ScaleType4KindE0ELNS_15FloatRoundStyleE2EaEENS1_15EpilogueDefaultEEEEEvvEEEEvNT_6ParamsE)
        .other          _ZN7cutlass13device_kernelINS_4gemm6kernel13GemmUniversalIN4cute5tupleIJiiiiEEENS1_10collective13CollectiveMmaINS1_34MainloopSm90TmaGmmaWarpSpecializedILi18ENS5_IJNS4_1CILi4EEESB_NSA_ILi1EEEEEENS1_35KernelTmaWarpSpecializedCooperativeEEENS5_IJNSA_ILi128EEENSA_ILi64EEESH_EEEaNS5_IJlSC_lEEEaSJ_NS4_8TiledMMAINS4_8MMA_AtomIJNS4_4SM904GMMA26MMA_64x64x32_S32S8S8_SS_TNEEEENS4_6LayoutINS5_IJNSA_ILi2EEESC_SC_EEENS5_IJSC_NSA_ILi0EEEST_EEEEENS5_IJNS4_10UnderscoreESW_SW_EEEEENS4_23SM90_TMA_LOAD_MULTICASTENS4_14ComposedLayoutINS4_7SwizzleILi2ELi4ELi3EEENS4_18smem_ptr_flag_bitsILi8EEENSQ_INS5_IJNSA_ILi8EEESH_EEENS5_IJSH_SC_EEEEEEEvNS4_8identityESZ_S19_vS1A_EENS_8epilogue10collective6detail29Sm90TmaWarpSpecializedAdapterINS1D_15DefaultEpilogueIaSJ_SJ_NS1C_6thread17LinearCombinationIaLi1EiiLNS1H_9ScaleType4KindE0ELNS_15FloatRoundStyleE2EaEENS1_15EpilogueDefaultEEEEEvvEEEEvNT_6ParamsE,@"STO_CUDA_ENTRY STV_DEFAULT"
_ZN7cutlass13device_kernelINS_4gemm6kernel13GemmUniversalIN4cute5tupleIJiiiiEEENS1_10collective13CollectiveMmaINS1_34MainloopSm90TmaGmmaWarpSpecializedILi18ENS5_IJNS4_1CILi4EEESB_NSA_ILi1EEEEEENS1_35KernelTmaWarpSpecializedCooperativeEEENS5_IJNSA_ILi128EEENSA_ILi64EEESH_EEEaNS5_IJlSC_lEEEaSJ_NS4_8TiledMMAINS4_8MMA_AtomIJNS4_4SM904GMMA26MMA_64x64x32_S32S8S8_SS_TNEEEENS4_6LayoutINS5_IJNSA_ILi2EEESC_SC_EEENS5_IJSC_NSA_ILi0EEEST_EEEEENS5_IJNS4_10UnderscoreESW_SW_EEEEENS4_23SM90_TMA_LOAD_MULTICASTENS4_14ComposedLayoutINS4_7SwizzleILi2ELi4ELi3EEENS4_18smem_ptr_flag_bitsILi8EEENSQ_INS5_IJNSA_ILi8EEESH_EEENS5_IJSH_SC_EEEEEEEvNS4_8identityESZ_S19_vS1A_EENS_8epilogue10collective6detail29Sm90TmaWarpSpecializedAdapterINS1D_15DefaultEpilogueIaSJ_SJ_NS1C_6thread17LinearCombinationIaLi1EiiLNS1H_9ScaleType4KindE0ELNS_15FloatRoundStyleE2EaEENS1_15EpilogueDefaultEEEEEvvEEEEvNT_6ParamsE:
[----:B------:R-:W0:Y:S01]  /*0000*/  LDC R1, c[0x0][0x28] ;  /* 0x00000a00ff017b82 */ /* 0x000e220000000800 */
[----:B------:R-:W1:Y:S01]  /*0010*/  S2R R18, SR_TID.X ;  /* 0x0000000000127919 */ /* 0x000e620000002100 */
[----:B------:R-:W-:Y:S01]  /*0020*/  ELECT P0, URZ, PT ;  /* 0x00000000003f782f */ /* 0x000fe20003800000 */
[----:B------:R-:W-:Y:S01]  /*0030*/  BSSY B0, `(.L_x_0) ;  /* 0x000000f000007945 */ /* 0x000fe20003800000 */
[--C-:B-1----:R-:W-:Y:S02]  /*0040*/  SHF.R.U32.HI R0, RZ, 0x5, R18.reuse ;  /* 0x00000005ff007819 */ /* 0x102fe40000011612 */
[----:B------:R-:W-:-:S03]  /*0050*/  SHF.R.U32.HI R3, RZ, 0x7, R18 ;  /* 0x00000007ff037819 */ /* 0x000fc60000011612 */
[----:B------:R-:W1:Y:S04]  /*0060*/  SHFL.IDX PT, R2, R0, RZ, 0x1f ;  /* 0x00001fff00027589 */ /* 0x000e6800000e0000 */
[----:B------:R2:W3:Y:S01]  /*0070*/  SHFL.IDX PT, R5, R3, RZ, 0x1f ;  /* 0x00001fff03057589 */ /* 0x0004e200000e0000 */
[----:B-1----:R-:W-:-:S13]  /*0080*/  ISETP.NE.OR P0, PT, R2, RZ, !P0 ;  /* 0x000000ff0200720c */ /* 0x002fda0004705670 */
[----:B0-23--:R-:W-:Y:S05]  /*0090*/  @P0 BRA `(.L_x_1) ;  /* 0x0000000000200947 */ /* 0x00dfea0003800000 */
[----:B------:R-:W-:Y:S02]  /*00a0*/  ULDC.64 UR4, c[0x0][0x198] ;  /* 0x0000660000047ab9 */ /* 0x000fe40000000a00 */
[----:B------:R-:W-:Y:S02]  /*00b0*/  UIADD3 UR6, UP0, UR4, 0xf0, URZ ;  /* 0x000000f004067890 */ /* 0x000fe4000ff1e03f */
[----:B------:R-:W-:Y:S02]  /*00c0*/  UIADD3 UR4, UP1, UR4, 0x1f0, URZ ;  /* 0x000001f004047890 */ /* 0x000fe4000ff3e03f */
[----:B------:R-:W-:Y:S02]  /*00d0*/  UIADD3.X UR7, URZ, UR5, URZ, UP0, !UPT ;  /* 0x000000053f077290 */ /* 0x000fe400087fe43f */
[----:B------:R-:W-:-:S07]  /*00e0*/  UIADD3.X UR5, URZ, UR5, URZ, UP1, !UPT ;  /* 0x000000053f057290 */ /* 0x000fce0008ffe43f */
[----:B------:R0:W-:Y:S02]  /*00f0*/  UTMACCTL.PF [UR6] ;  /* 0x00000000060079b9 */ /* 0x0001e40008040000 */
[----:B------:R0:W-:Y:S02]  /*0100*/  UTMACCTL.PF [UR4] ;  /* 0x00000000040079b9 */ /* 0x0001e40008040000 */
[----:B0-----:R-:W-:Y:S01]  /*0110*/  NOP ;  /* 0x0000000000007918 */ /* 0x001fe20000000000 */
.L_x_1:
[----:B------:R-:W-:Y:S05]  /*0120*/  BSYNC B0 ;  /* 0x0000000000007941 */ /* 0x000fea0003800000 */
.L_x_0:
[----:B------:R-:W0:Y:S02]  /*0130*/  SHFL.IDX PT, R3, R0, RZ, 0x1f ;  /* 0x00001fff00037589 */ /* 0x000e2400000e0000 */
[----:B0-----:R-:W-:-:S13]  /*0140*/  ISETP.NE.AND P0, PT, R3, RZ, PT ;  /* 0x000000ff0300720c */ /* 0x001fda0003f05270 */
[----:B------:R-:W-:Y:S05]  /*0150*/  @P0 BRA `(.L_x_2) ;  /* 0x0000000000d40947 */ /* 0x000fea0003800000 */
[----:B------:R-:W-:Y:S01]  /*0160*/  ELECT P0, URZ, PT ;  /* 0x00000000003f782f */ /* 0x000fe20003800000 */
[----:B------:R-:W-:-:S12]  /*0170*/  BSSY B0, `(.L_x_2) ;  /* 0x0000033000007945 */ /* 0x000fd80003800000 */
[----:B------:R-:W-:Y:S05]  /*0180*/  @!P0 BRA `(.L_x_3) ;  /* 0x0000000000c48947 */ /* 0x000fea0003800000 */
[----:B------:R-:W0:Y:S01]  /*0190*/  S2UR UR8, SR_CgaCtaId ;  /* 0x00000000000879c3 */ /* 0x000e220000008800 */
[----:B------:R-:W-:Y:S01]  /*01a0*/  UMOV UR4, 0x400 ;  /* 0x0000040000047882 */ /* 0x000fe20000000000 */
[----:B------:R-:W-:Y:S01]  /*01b0*/  UMOV UR5, 0x1 ;  /* 0x0000000100057882 */ /* 0x000fe20000000000 */
[----:B------:R-:W-:Y:S02]  /*01c0*/  UMOV UR6, 0xe ;  /* 0x0000000e00067882 */ /* 0x000fe40000000000 */
[----:B------:R-:W-:-:S04]  /*01d0*/  UIADD3 UR6, -UR6, 0x100000, URZ ;  /* 0x0010000006067890 */ /* 0x000fc8000fffe13f */
[----:B------:R-:W-:Y:S02]  /*01e0*/  USHF.L.U32 UR7, UR6, 0xb, URZ ;  /* 0x0000000b06077899 */ /* 0x000fe4000800063f */
[----:B------:R-:W-:Y:S02]  /*01f0*/  USHF.L.U32 UR6, UR6, 0x1, URZ ;  /* 0x0000000106067899 */ /* 0x000fe4000800063f */
[----:B0-----:R-:W-:Y:S02]  /*0200*/  ULEA UR8, UR8, UR4, 0x18 ;  /* 0x0000000408087291 */ /* 0x001fe4000f8ec03f */
[----:B------:R-:W-:-:S04]  /*0210*/  UIADD3 UR4, -UR5, 0x100000, URZ ;  /* 0x0010000005047890 */ /* 0x000fc8000fffe13f */
[----:B------:R-:W-:Y:S02]  /*0220*/  USHF.L.U32 UR5, UR4, 0xb, URZ ;  /* 0x0000000b04057899 */ /* 0x000fe4000800063f */
[----:B------:R-:W-:Y:S01]  /*0230*/  USHF.L.U32 UR4, UR4, 0x1, URZ ;  /* 0x0000000104047899 */ /* 0x000fe2000800063f */
[----:B------:R-:W0:Y:S11]  /*0240*/  FENCE.VIEW.ASYNC.S ;  /* 0x00000000000073c6 */ /* 0x000e360000000000 */
[----:B0-----:R0:W1:Y:S01]  /*0250*/  SYNCS.EXCH.64 URZ, [UR8], UR4 ;  /* 0x00000004083f75b2 */ /* 0x0010620008000100 */
[----:B------:R0:W2:Y:S01]  /*0260*/  SYNCS.EXCH.64 URZ, [UR8+0x90], UR6 ;  /* 0x00009006083f75b2 */ /* 0x0000a20008000100 */
[----:B------:R0:W3:Y:S01]  /*0270*/  SYNCS.EXCH.64 URZ, [UR8+0x8], UR4 ;  /* 0x00000804083f75b2 */ /* 0x0000e20008000100 */
[----:B------:R0:W4:Y:S01]  /*0280*/  SYNCS.EXCH.64 URZ, [UR8+0x98], UR6 ;  /* 0x00009806083f75b2 */ /* 0x0001220008000100 */
[----:B------:R0:W0:Y:S01]  /*0290*/  SYNCS.EXCH.64 URZ, [UR8+0x10], UR4 ;  /* 0x00001004083f75b2 */ /* 0x0000220008000100 */
        /* <DEDUP_REMOVED lines=31> */
[----:B-1234-:R-:W-:Y:S01]  /*0490*/  NOP ;  /* 0x0000000000007918 */ /* 0x01efe20000000000 */
.L_x_3:
[----:B0-----:R-:W-:Y:S05]  /*04a0*/  BSYNC B0 ;  /* 0x0000000000007941 */ /* 0x001fea0003800000 */
.L_x_2:
[----:B------:R-:W-:Y:S01]  /*04b0*/  SHF.R.S32.HI R7, RZ, 0x1f, R18 ;  /* 0x0000001fff077819 */ /* 0x000fe20000011412 */
[----:B------:R-:W0:Y:S01]  /*04c0*/  SHFL.IDX PT, R0, R0, RZ, 0x1f ;  /* 0x00001fff00007589 */ /* 0x000e2200000e0000 */
[----:B------:R-:W1:Y:S01]  /*04d0*/  S2UR UR8, SR_CTAID.X ;  /* 0x00000000000879c3 */ /* 0x000e620000002500 */
[----:B------:R-:W-:Y:S02]  /*04e0*/  ELECT P0, URZ, PT ;  /* 0x00000000003f782f */ /* 0x000fe40003800000 */
[----:B------:R-:W-:Y:S01]  /*04f0*/  LEA.HI R7, R7, R18, RZ, 0x7 ;  /* 0x0000001207077211 */ /* 0x000fe200078f38ff */
[----:B------:R-:W2:Y:S01]  /*0500*/  S2R R4, SR_CTAID.Y ;  /* 0x0000000000047919 */ /* 0x000ea20000002600 */
[----:B------:R-:W-:Y:S01]  /*0510*/  SHF.R.S32.HI R8, RZ, 0x1f, R3 ;  /* 0x0000001fff087819 */ /* 0x000fe20000011403 */
[----:B------:R-:W-:Y:S01]  /*0520*/  ULDC UR4, c[0x0][0x150] ;  /* 0x0000540000047ab9 */ /* 0x000fe20000000800 */
[----:B------:R-:W-:Y:S01]  /*0530*/  LOP3.LUT R7, R7, 0xffffff80, RZ, 0xc0, !PT ;  /* 0xffffff8007077812 */ /* 0x000fe200078ec0ff */
[----:B------:R-:W-:Y:S01]  /*0540*/  NOP ;  /* 0x0000000000007918 */ /* 0x000fe20000000000 */
[----:B------:R-:W-:Y:S01]  /*0550*/  LEA.HI R8, R8, R3, RZ, 0x2 ;  /* 0x0000000308087211 */ /* 0x000fe200078f10ff */
[----:B------:R-:W3:Y:S01]  /*0560*/  LDC R10, c[0x0][0x144] ;  /* 0x00005100ff0a7b82 */ /* 0x000ee20000000800 */
[----:B------:R-:W-:Y:S01]  /*0570*/  NOP ;  /* 0x0000000000007918 */ /* 0x000fe20000000000 */
[----:B------:R-:W-:Y:S01]  /*0580*/  IMAD.IADD R6, R18, 0x1, -R7 ;  /* 0x0000000112067824 */ /* 0x000fe200078e0a07 */
[----:B------:R-:W-:Y:S01]  /*0590*/  LOP3.LUT R8, R8, 0x3ffffffc, RZ, 0xc0, !PT ;  /* 0x3ffffffc08087812 */ /* 0x000fe200078ec0ff */
[----:B------:R-:W-:Y:S01]  /*05a0*/  IMAD.MOV.U32 R23, RZ, RZ, 0x1 ;  /* 0x00000001ff177424 */ /* 0x000fe200078e00ff */
[----:B------:R-:W-:-:S02]  /*05b0*/  ISETP.NE.AND P3, PT, R5, RZ, PT ;  /* 0x000000ff0500720c */ /* 0x000fc40003f65270 */
[----:B------:R-:W-:Y:S01]  /*05c0*/  SHF.R.S32.HI R7, RZ, 0x1f, R6 ;  /* 0x0000001fff077819 */ /* 0x000fe20000011406 */
[----:B------:R-:W-:Y:S01]  /*05d0*/  IMAD.IADD R8, R3, 0x1, -R8 ;  /* 0x0000000103087824 */ /* 0x000fe200078e0a08 */
[----:B------:R-:W4:Y:S02]  /*05e0*/  LDC R12, c[0x0][0x140] ;  /* 0x00005000ff0c7b82 */ /* 0x000f240000000800 */
[----:B------:R-:W-:Y:S02]  /*05f0*/  LEA.HI R7, R7, R6, RZ, 0x3 ;  /* 0x0000000607077211 */ /* 0x000fe400078f18ff */
[----:B0-----:R-:W-:Y:S02]  /*0600*/  ISETP.NE.OR P0, PT, R0, RZ, !P0 ;  /* 0x000000ff0000720c */ /* 0x001fe40004705670 */
[--C-:B------:R-:W-:Y:S02]  /*0610*/  SHF.R.S32.HI R0, RZ, 0x3, R7.reuse ;  /* 0x00000003ff007819 */ /* 0x100fe40000011407 */
[----:B------:R-:W-:-:S02]  /*0620*/  SHF.R.S32.HI R7, RZ, 0x1f, R7 ;  /* 0x0000001fff077819 */ /* 0x000fc40000011407 */
[----:B-1----:R-:W-:Y:S02]  /*0630*/  I2FP.F32.U32 R9, UR8 ;  /* 0x0000000800097c45 */ /* 0x002fe40008201000 */
[----:B------:R-:W-:-:S03]  /*0640*/  LEA.HI R7, R7, R0, RZ, 0x2 ;  /* 0x0000000007077211 */ /* 0x000fc600078f10ff */
[----:B------:R-:W-:Y:S01]  /*0650*/  FMUL R9, R9, UR4 ;  /* 0x0000000409097c20 */ /* 0x000fe20008400000 */
[----:B------:R-:W-:Y:S01]  /*0660*/  LOP3.LUT R7, R7, 0xfffffffc, RZ, 0xc0, !PT ;  /* 0xfffffffc07077812 */ /* 0x000fe200078ec0ff */
[----:B------:R-:W-:Y:S01]  /*0670*/  VOTEU.ALL UP0, P0 ;  /* 0x00000000003f7886 */ /* 0x000fe20000000000 */
[----:B--2---:R-:W-:Y:S01]  /*0680*/  I2FP.F32.U32 R11, R4 ;  /* 0x00000004000b7245 */ /* 0x004fe20000201000 */
[----:B------:R-:W-:Y:S01]  /*0690*/  ULDC UR4, c[0x0][0x154] ;  /* 0x0000550000047ab9 */ /* 0x000fe20000000800 */
[----:B------:R-:W-:Y:S01]  /*06a0*/  VOTEU.ALL UP1, P0 ;  /* 0x00000000003f7886 */ /* 0x000fe20000020000 */
[----:B------:R-:W-:Y:S01]  /*06b0*/  IMAD.IADD R7, R0, 0x1, -R7 ;  /* 0x0000000100077824 */ /* 0x000fe200078e0a07 */
[----:B------:R-:W0:Y:S01]  /*06c0*/  F2I.U32.TRUNC.NTZ R9, R9 ;  /* 0x0000000900097305 */ /* 0x000e22000020f000 */
[----:B------:R-:W1:Y:S01]  /*06d0*/  @!UP0 S2UR UR7, SR_CgaCtaId ;  /* 0x00000000000789c3 */ /* 0x000e620000008800 */
[----:B------:R-:W-:Y:S01]  /*06e0*/  @!UP0 UMOV UR6, 0x400 ;  /* 0x0000040000068882 */ /* 0x000fe20000000000 */
[----:B------:R-:W-:Y:S01]  /*06f0*/  IMAD R8, R8, 0x4, R7 ;  /* 0x0000000408087824 */ /* 0x000fe200078e0207 */
[----:B----4-:R-:W-:-:S04]  /*0700*/  ISETP.EQ.U32.AND P2, PT, R12, 0x1, PT ;  /* 0x000000010c00780c */ /* 0x010fc80003f42070 */
[----:B------:R-:W-:-:S04]  /*0710*/  SHF.R.S32.HI R3, RZ, 0x1f, R8 ;  /* 0x0000001fff037819 */ /* 0x000fc80000011408 */
[----:B------:R-:W-:Y:S01]  /*0720*/  LEA.HI R0, R3, R8, RZ, 0x2 ;  /* 0x0000000803007211 */ /* 0x000fe200078f10ff */
[----:B0-----:R-:W-:-:S03]  /*0730*/  IMAD.MOV R7, RZ, RZ, -R9 ;  /* 0x000000ffff077224 */ /* 0x001fc600078e0a09 */
[----:B------:R-:W-:Y:S01]  /*0740*/  LOP3.LUT R9, R0, 0xfffffffc, RZ, 0xc0, !PT ;  /* 0xfffffffc00097812 */ /* 0x000fe200078ec0ff */
[----:B---3--:R-:W-:Y:S02]  /*0750*/  IMAD R3, R10, R7, UR8 ;  /* 0x000000080a037e24 */ /* 0x008fe4000f8e0207 */
[----:B------:R-:W-:Y:S02]  /*0760*/  FMUL R10, R11, UR4 ;  /* 0x000000040b0a7c20 */ /* 0x000fe40008400000 */
[C---:B------:R-:W-:Y:S01]  /*0770*/  IMAD.IADD R0, R8.reuse, 0x1, -R9 ;  /* 0x0000000108007824 */ /* 0x040fe200078e0a09 */
[----:B------:R-:W0:Y:S01]  /*0780*/  LDC R7, c[0x0][0x148] ;  /* 0x00005200ff077b82 */ /* 0x000e220000000800 */
[----:B------:R-:W-:Y:S01]  /*0790*/  SHF.R.S32.HI R9, RZ, 0x1f, R2 ;  /* 0x0000001fff097819 */ /* 0x000fe20000011402 */
[----:B------:R-:W-:Y:S01]  /*07a0*/  IMAD.SHL.U32 R11, R8, 0x4, RZ ;  /* 0x00000004080b7824 */ /* 0x000fe200078e00ff */
[----:B------:R-:W-:Y:S01]  /*07b0*/  UMOV UR4, 0x20 ;  /* 0x0000002000047882 */ /* 0x000fe20000000000 */
[----:B------:R-:W-:Y:S01]  /*07c0*/  ISETP.NE.AND P4, PT, R0, R3, PT ;  /* 0x000000030000720c */ /* 0x000fe20003f85270 */
[----:B------:R-:W2:Y:S01]  /*07d0*/  F2I.U32.TRUNC.NTZ R10, R10 ;  /* 0x0000000a000a7305 */ /* 0x000ea2000020f000 */
[----:B------:R-:W-:Y:S01]  /*07e0*/  LEA.HI R9, R9, R2, RZ, 0x2 ;  /* 0x0000000209097211 */ /* 0x000fe200078f10ff */
[----:B------:R-:W-:-:S04]  /*07f0*/  @!UP0 UIADD3 UR4, -UR4, 0x100000, URZ ;  /* 0x0010000004048890 */ /* 0x000fc8000fffe13f */
[----:B------:R-:W-:Y:S02]  /*0800*/  @!UP0 USHF.L.U32 UR5, UR4, 0xb, URZ ;  /* 0x0000000b04058899 */ /* 0x000fe4000800063f */
[----:B------:R-:W-:Y:S01]  /*0810*/  @!UP0 USHF.L.U32 UR4, UR4, 0x1, URZ ;  /* 0x0000000104048899 */ /* 0x000fe2000800063f */
[----:B------:R-:W-:Y:S01]  /*0820*/  LOP3.LUT R22, R8, 0xc, R11, 0x78, !PT ;  /* 0x0000000c08167812 */ /* 0x000fe200078e780b */
[----:B-1----:R-:W-:Y:S01]  /*0830*/  @!UP0 ULEA UR6, UR7, UR6, 0x18 ;  /* 0x0000000607068291 */ /* 0x002fe2000f8ec03f */
[----:B------:R-:W-:Y:S01]  /*0840*/  LOP3.LUT R9, R9, 0xfffffffc, RZ, 0xc0, !PT ;  /* 0xfffffffc09097812 */ /* 0x000fe200078ec0ff */
[----:B------:R-:W-:Y:S01]  /*0850*/  VOTEU.ALL UP0, P0 ;  /* 0x00000000003f7886 */ /* 0x000fe20000000000 */
[----:B------:R-:W-:Y:S01]  /*0860*/  LOP3.LUT P0, RZ, R6, 0x7, RZ, 0xc0, !PT ;  /* 0x0000000706ff7812 */ /* 0x000fe2000780c0ff */
[----:B------:R-:W-:Y:S02]  /*0870*/  VIADD R6, R5, 0xffffffff ;  /* 0xffffffff05067836 */ /* 0x000fe40000000000 */
[----:B------:R-:W-:Y:S01]  /*0880*/  IMAD.IADD R0, R2, 0x1, -R9 ;  /* 0x0000000102007824 */ /* 0x000fe200078e0a09 */
[----:B------:R-:W-:-:S02]  /*0890*/  ISETP.LT.U32.AND P0, PT, R22, 0x10, !P0 ;  /* 0x000000101600780c */ /* 0x000fc40004701070 */
[----:B------:R-:W-:Y:S01]  /*08a0*/  @P4 SHF.R.S32.HI R9, RZ, 0x1f, R22 ;  /* 0x0000001fff094819 */ /* 0x000fe20000011416 */
[----:B--2---:R-:W-:Y:S01]  /*08b0*/  IMAD.MOV R21, RZ, RZ, -R10 ;  /* 0x000000ffff157224 */ /* 0x004fe200078e0a0a */
[C---:B------:R-:W-:Y:S01]  /*08c0*/  ISETP.NE.AND P1, PT, R0.reuse, 0x3, PT ;  /* 0x000000030000780c */ /* 0x040fe20003f25270 */
[----:B------:R-:W1:Y:S02]  /*08d0*/  FENCE.VIEW.ASYNC.S ;  /* 0x00000000000073c6 */ /* 0x000e640000000000 */
[----:B-1----:R1:W2:Y:S01]  /*08e0*/  @!UP0 SYNCS.EXCH.64 URZ, [UR6+0x130], UR4 ;  /* 0x00013004063f85b2 */ /* 0x0022a20008000100 */
[----:B------:R-:W-:Y:S01]  /*08f0*/  @P4 LEA.HI R9, R9, R22, RZ, 0x2 ;  /* 0x0000001609094211 */ /* 0x000fe200078f10ff */
[----:B0-----:R-:W-:Y:S01]  /*0900*/  IMAD R2, R7, R21, R4 ;  /* 0x0000001507027224 */ /* 0x001fe200078e0204 */
[----:B------:R-:W-:Y:S02]  /*0910*/  ISETP.EQ.OR P1, PT, R0, RZ, !P1 ;  /* 0x000000ff0000720c */ /* 0x000fe40004f22670 */
[----:B------:R-:W-:-:S02]  /*0920*/  @P4 SHF.R.S32.HI R9, RZ, 0x2, R9 ;  /* 0x00000002ff094819 */ /* 0x000fc40000011409 */
[----:B------:R-:W-:Y:S02]  /*0930*/  ISETP.EQ.AND P1, PT, R5, RZ, P1 ;  /* 0x000000ff0500720c */ /* 0x000fe40000f22270 */
[----:B------:R-:W-:Y:S02]  /*0940*/  @P4 ISETP.NE.AND P5, PT, R9, R2, PT ;  /* 0x000000020900420c */ /* 0x000fe40003fa5270 */
[----:B------:R-:W-:Y:S02]  /*0950*/  ISETP.GE.U32.AND P6, PT, R6, 0x2, PT ;  /* 0x000000020600780c */ /* 0x000fe40003fc6070 */
[----:B------:R-:W-:Y:S02]  /*0960*/  SEL R2, RZ, 0x1, !P0 ;  /* 0x00000001ff027807 */ /* 0x000fe40004000000 */
[----:B------:R-:W-:Y:S01]  /*0970*/  @P4 SEL R23, RZ, 0x1, P5 ;  /* 0x00000001ff174807 */ /* 0x000fe20002800000 */
[----:B------:R1:W0:Y:S01]  /*0980*/  @!UP1 SYNCS.EXCH.64 URZ, [UR6+0x138], UR4 ;  /* 0x00013804063f95b2 */ /* 0x0002220008000100 */
[----:B------:R-:W-:Y:S01]  /*0990*/  SEL R19, RZ, 0x1, !P1 ;  /* 0x00000001ff137807 */ /* 0x000fe20004800000 */
[----:B------:R-:W-:Y:S01]  /*09a0*/  NOP ;  /* 0x0000000000007918 */ /* 0x000fe20000000000 */
[----:B------:R-:W-:-:S02]  /*09b0*/  LOP3.LUT R23, R23, R2, RZ, 0xc0, !PT ;  /* 0x0000000217177212 */ /* 0x000fc400078ec0ff */
[----:B------:R-:W-:Y:S01]  /*09c0*/  SEL R19, R19, 0x2, P6 ;  /* 0x0000000213137807 */ /* 0x000fe20003000000 */
[----:B-12---:R-:W-:Y:S06]  /*09d0*/  @!P2 BRA `(.L_x_4) ;  /* 0x000000000008a947 */ /* 0x006fec0003800000 */
[----:B0-----:R-:W-:Y:S01]  /*09e0*/  UCGABAR_ARV ;  /* 0x00000000000079c7 */ /* 0x001fe20008000000 */
[----:B------:R-:W-:Y:S05]  /*09f0*/  BRA `(.L_x_5) ;  /* 0x0000000000047947 */ /* 0x000fea0003800000 */
.L_x_4:
[----:B0-----:R-:W-:Y:S01]  /*0a00*/  NOP ;  /* 0x0000000000007918 */ /* 0x001fe20000000000 */
.L_x_5:
[----:B------:R-:W0:Y:S01]  /*0a10*/  LDC R2, c[0x0][0x65c] ;  /* 0x00019700ff027b82 */ /* 0x000e220000000800 */
[----:B------:R-:W-:Y:S02]  /*0a20*/  IMAD.U32 R8, RZ, RZ, UR8 ;  /* 0x00000008ff087e24 */ /* 0x000fe4000f8e00ff */
[----:B------:R-:W-:Y:S01]  /*0a30*/  IMAD.MOV.U32 R9, RZ, RZ, RZ ;  /* 0x000000ffff097224 */ /* 0x000fe200078e00ff */
[----:B0-----:R-:W-:-:S04]  /*0a40*/  ISETP.NE.AND P1, PT, R2, 0x1, PT ;  /* 0x000000010200780c */ /* 0x001fc80003f25270 */
[----:B------:R-:W-:-:S09]  /*0a50*/  P2R R5, PR, RZ, 0x2 ;  /* 0x00000002ff057803 */ /* 0x000fd20000000000 */
[----:B------:R-:W0:Y:S01]  /*0a60*/  @P1 LDC R17, c[0x0][0x10] ;  /* 0x00000400ff111b82 */ /* 0x000e220000000800 */
[----:B------:R-:W-:Y:S02]  /*0a70*/  @P1 IMAD.MOV.U32 R5, RZ, RZ, RZ ;  /* 0x000000ffff051224 */ /* 0x000fe400078e00ff */
[----:B------:R-:W-:-:S05]  /*0a80*/  @P1 IMAD.MOV.U32 R13, RZ, RZ, RZ ;  /* 0x000000ffff0d1224 */ /* 0x000fca00078e00ff */
[----:B------:R-:W1:Y:S01]  /*0a90*/  @!P1 LDC R11, c[0x0][0xc] ;  /* 0x00000300ff0b9b82 */ /* 0x000e620000000800 */
[----:B0-----:R-:W-:-:S04]  /*0aa0*/  @P1 IMAD.WIDE.U32 R16, R17, UR8, R4 ;  /* 0x0000000811101c25 */ /* 0x001fc8000f8e0004 */
[----:B------:R-:W-:Y:S02]  /*0ab0*/  @P1 IMAD.IADD R17, R17, 0x1, R13 ;  /* 0x0000000111111824 */ /* 0x000fe400078e020d */
[----:B-1----:R-:W-:-:S04]  /*0ac0*/  @!P1 IMAD.WIDE.U32 R8, R4, R11, R8 ;  /* 0x0000000b04089225 */ /* 0x002fc800078e0008 */
[----:B------:R-:W-:Y:S02]  /*0ad0*/  @!P1 IMAD.MOV.U32 R16, RZ, RZ, R8 ;  /* 0x000000ffff109224 */ /* 0x000fe400078e0008 */
[----:B------:R-:W-:Y:S01]  /*0ae0*/  @!P1 IMAD.MOV.U32 R17, RZ, RZ, R9 ;  /* 0x000000ffff119224 */ /* 0x000fe200078e0009 */
[----:B------:R-:W-:Y:S06]  /*0af0*/  @!P2 BRA `(.L_x_6) ;  /* 0x00000000000ca947 */ /* 0x000fec0003800000 */
[----:B------:R-:W-:Y:S01]  /*0b00*/  UCGABAR_WAIT ;  /* 0x0000000000007dc7 */ /* 0x000fe20008000000 */
[----:B------:R-:W-:Y:S01]  /*0b10*/  CCTL.IVALL ;  /* 0x00000000ff00798f */ /* 0x000fe20002000000 */
[----:B------:R-:W-:Y:S05]  /*0b20*/  BRA `(.L_x_7) ;  /* 0x0000000000047947 */ /* 0x000fea0003800000 */
.L_x_6:
[----:B------:R-:W-:Y:S06]  /*0b30*/  BAR.SYNC.DEFER_BLOCKING 0x0 ;  /* 0x0000000000007b1d */ /* 0x000fec0000010000 */
.L_x_7:
[----:B------:R-:W-:Y:S05]  /*0b40*/  @!P3 BRA `(.L_x_8) ;  /* 0x000000380004b947 */ /* 0x000fea0003800000 */
[----:B------:R-:W-:-:S13]  /*0b50*/  ISETP.GT.U32.AND P0, PT, R6, 0x1, PT ;  /* 0x000000010600780c */ /* 0x000fda0003f04070 */
[----:B------:R-:W-:Y:S05]  /*0b60*/  @P0 EXIT ;  /* 0x000000000000094d */ /* 0x000fea0003800000 */
[----:B------:R-:W-:Y:S01]  /*0b70*/  ULDC.64 UR4, c[0x0][0x650] ;  /* 0x0001940000047ab9 */ /* 0x000fe20000000a00 */
[----:B------:R-:W-:Y:S01]  /*0b80*/  PRMT R0, RZ, 0x7610, R0 ;  /* 0x00007610ff007816 */ /* 0x000fe20000000000 */
[----:B------:R-:W-:Y:S01]  /*0b90*/  IMAD.MOV.U32 R59, RZ, RZ, -0x1 ;  /* 0xffffffffff3b7424 */ /* 0x000fe200078e00ff */
[----:B------:R-:W-:Y:S01]  /*0ba0*/  ISETP.GE.U32.AND P0, PT, R16, UR4, PT ;  /* 0x0000000410007c0c */ /* 0x000fe2000bf06070 */
[----:B------:R-:W-:Y:S02]  /*0bb0*/  IMAD.MOV.U32 R60, RZ, RZ, -0x1 ;  /* 0xffffffffff3c7424 */ /* 0x000fe400078e00ff */
[----:B------:R-:W-:Y:S01]  /*0bc0*/  IMAD.MOV.U32 R61, RZ, RZ, -0x1 ;  /* 0xffffffffff3d7424 */ /* 0x000fe200078e00ff */
[----:B------:R-:W-:-:S13]  /*0bd0*/  ISETP.GE.U32.AND.EX P0, PT, R17, UR5, PT, P0 ;  /* 0x0000000511007c0c */ /* 0x000fda000bf06100 */
[----:B------:R-:W-:Y:S05]  /*0be0*/  @P0 BRA `(.L_x_9) ;  /* 0x0000000400280947 */ /* 0x000fea0003800000 */
[----:B------:R-:W0:Y:S01]  /*0bf0*/  LDC.64 R24, c[0x0][0x628] ;  /* 0x00018a00ff187b82 */ /* 0x000e220000000a00 */
[----:B------:R-:W-:Y:S02]  /*0c00*/  IMAD.MOV.U32 R8, RZ, RZ, R16 ;  /* 0x000000ffff087224 */ /* 0x000fe400078e0010 */
[----:B------:R-:W-:-:S05]  /*0c10*/  IMAD.MOV.U32 R9, RZ, RZ, R17 ;  /* 0x000000ffff097224 */ /* 0x000fca00078e0011 */
[----:B------:R-:W1:Y:S08]  /*0c20*/  LDC R0, c[0x0][0x630] ;  /* 0x00018c00ff007b82 */ /* 0x000e700000000800 */
[----:B------:R-:W2:Y:S01]  /*0c30*/  LDC.64 R26, c[0x0][0x620] ;  /* 0x00018800ff1a7b82 */ /* 0x000ea20000000a00 */
[----:B0-----:R-:W-:-:S04]  /*0c40*/  ISETP.NE.U32.AND P0, PT, R24, RZ, PT ;  /* 0x000000ff1800720c */ /* 0x001fc80003f05070 */
[----:B------:R-:W-:-:S13]  /*0c50*/  ISETP.NE.AND.EX P0, PT, R25, RZ, PT, P0 ;  /* 0x000000ff1900720c */ /* 0x000fda0003f05300 */
[----:B-12---:R-:W-:Y:S05]  /*0c60*/  @!P0 BRA `(.L_x_10) ;  /* 0x0000000000288947 */ /* 0x006fea0003800000 */
[----:B------:R-:W0:Y:S02]  /*0c70*/  LDC R13, c[0x0][0x634] ;  /* 0x00018d00ff0d7b82 */ /* 0x000e240000000800 */
[----:B0-----:R-:W-:-:S05]  /*0c80*/  IADD3 R13, P0, R16, R13, RZ ;  /* 0x0000000d100d7210 */ /* 0x001fca0007f1e0ff */
[----:B------:R-:W-:-:S04]  /*0c90*/  IMAD.X R15, RZ, RZ, R17, P0 ;  /* 0x000000ffff0f7224 */ /* 0x000fc800000e0611 */
[----:B------:R-:W-:-:S04]  /*0ca0*/  IMAD.WIDE.U32 R8, R15, R24, RZ ;  /* 0x000000180f087225 */ /* 0x000fc800078e00ff */
[----:B------:R-:W-:-:S04]  /*0cb0*/  IMAD.WIDE.U32 R10, P0, R13, R25, R8 ;  /* 0x000000190d0a7225 */ /* 0x000fc80007800008 */
[----:B------:R-:W-:-:S04]  /*0cc0*/  IMAD.WIDE.U32 R8, R13, R24, RZ ;  /* 0x000000180d087225 */ /* 0x000fc800078e00ff */
[----:B------:R-:W-:Y:S01]  /*0cd0*/  IMAD.X R13, RZ, RZ, RZ, P0 ;  /* 0x000000ffff0d7224 */ /* 0x000fe200000e06ff */
[----:B------:R-:W-:Y:S01]  /*0ce0*/  IADD3 RZ, P0, R9, R10, RZ ;  /* 0x0000000a09ff7210 */ /* 0x000fe20007f1e0ff */
[----:B------:R-:W-:-:S04]  /*0cf0*/  IMAD.MOV.U32 R12, RZ, RZ, R11 ;  /* 0x000000ffff0c7224 */ /* 0x000fc800078e000b */
[----:B------:R-:W-:-:S08]  /*0d00*/  IMAD.WIDE.U32.X R8, R15, R25, R12, P0 ;  /* 0x000000190f087225 */ /* 0x000fd000000e040c */
.L_x_10:
[----:B------:R-:W0:Y:S01]  /*0d10*/  LDC.64 R24, c[0x0][0x640] ;  /* 0x00019000ff187b82 */ /* 0x000e220000000a00 */
[-CC-:B------:R-:W-:Y:S01]  /*0d20*/  SHF.R.U64 R61, R8, R0.reuse, R9.reuse ;  /* 0x00000000083d7219 */ /* 0x180fe20000001209 */
[----:B------:R-:W-:Y:S01]  /*0d30*/  IMAD R30, R7, R21, R4 ;  /* 0x00000015071e7224 */ /* 0x000fe200078e0204 */
[----:B------:R-:W-:Y:S01]  /*0d40*/  SHF.R.U32.HI R0, RZ, R0, R9 ;  /* 0x00000000ff007219 */ /* 0x000fe20000011609 */
[----:B------:R-:W-:Y:S01]  /*0d50*/  IMAD.MOV.U32 R21, RZ, RZ, 0x1 ;  /* 0x00000001ff157424 */ /* 0x000fe200078e00ff */
[----:B------:R-:W-:-:S03]  /*0d60*/  IADD3 R5, P0, RZ, -R61, RZ ;  /* 0x8000003dff057210 */ /* 0x000fc60007f1e0ff */
[----:B------:R-:W1:Y:S02]  /*0d70*/  LDC R6, c[0x0][0x618] ;  /* 0x00018600ff067b82 */ /* 0x000e640000000800 */
[----:B------:R-:W-:-:S04]  /*0d80*/  IMAD.X R9, RZ, RZ, ~R0, P0 ;  /* 0x000000ffff097224 */ /* 0x000fc800000e0e00 */
[-C--:B------:R-:W-:Y:S02]  /*0d90*/  IMAD R0, R9, R26.reuse, RZ ;  /* 0x0000001a09007224 */ /* 0x080fe400078e02ff */
[----:B------:R-:W2:Y:S01]  /*0da0*/  LDC R11, c[0x0][0x608] ;  /* 0x00018200ff0b7b82 */ /* 0x000ea20000000800 */
[----:B------:R-:W-:-:S04]  /*0db0*/  IMAD.WIDE.U32 R8, R5, R26, R16 ;  /* 0x0000001a05087225 */ /* 0x000fc800078e0010 */
[----:B------:R-:W-:-:S03]  /*0dc0*/  IMAD R5, R5, R27, R0 ;  /* 0x0000001b05057224 */ /* 0x000fc600078e0200 */
[----:B------:R-:W3:Y:S01]  /*0dd0*/  LDC R12, c[0x0][0x658] ;  /* 0x00019600ff0c7b82 */ /* 0x000ee20000000800 */
[----:B0-----:R-:W-:Y:S01]  /*0de0*/  ISETP.NE.U32.AND P0, PT, R24, RZ, PT ;  /* 0x000000ff1800720c */ /* 0x001fe20003f05070 */
[----:B------:R-:W-:Y:S02]  /*0df0*/  IMAD.IADD R5, R9, 0x1, R5 ;  /* 0x0000000109057824 */ /* 0x000fe400078e0205 */
[----:B------:R-:W-:Y:S01]  /*0e00*/  IMAD.MOV.U32 R9, RZ, RZ, -0x1 ;  /* 0xffffffffff097424 */ /* 0x000fe200078e00ff */
[----:B------:R-:W-:-:S03]  /*0e10*/  ISETP.NE.AND.EX P0, PT, R25, RZ, PT, P0 ;  /* 0x000000ff1900720c */ /* 0x000fc60003f05300 */
[----:B------:R-:W0:Y:S01]  /*0e20*/  LDC R15, c[0x0][0x600] ;  /* 0x00018000ff0f7b82 */ /* 0x000e220000000800 */
[-CC-:B-1----:R-:W-:Y:S02]  /*0e30*/  SHF.R.U64 R13, R8, R6.reuse, R5.reuse ;  /* 0x00000006080d7219 */ /* 0x182fe40000001205 */
[----:B------:R-:W-:-:S05]  /*0e40*/  SHF.R.U32.HI R0, RZ, R6, R5 ;  /* 0x00000006ff007219 */ /* 0x000fca0000011605 */
[----:B------:R-:W1:Y:S01]  /*0e50*/  LDC R14, c[0x0][0x648] ;  /* 0x00019200ff0e7b82 */ /* 0x000e620000000800 */
[-CC-:B--2---:R-:W-:Y:S02]  /*0e60*/  SHF.R.U64 R27, R13, R11.reuse, R0.reuse ;  /* 0x0000000b0d1b7219 */ /* 0x184fe40000001200 */
[----:B------:R-:W-:-:S05]  /*0e70*/  SHF.R.U32.HI R5, RZ, R11, R0 ;  /* 0x0000000bff057219 */ /* 0x000fca0000011600 */
[----:B------:R-:W2:Y:S01]  /*0e80*/  LDC R20, c[0x0][0x638] ;  /* 0x00018e00ff147b82 */ /* 0x000ea20000000800 */
[-CC-:B---3--:R-:W-:Y:S02]  /*0e90*/  SHF.R.U64 R28, R27, R12.reuse, R5.reuse ;  /* 0x0000000c1b1c7219 */ /* 0x188fe40000001205 */
[-C--:B------:R-:W-:Y:S02]  /*0ea0*/  SHF.L.U32 R0, R9, R12.reuse, RZ ;  /* 0x0000000c09007219 */ /* 0x080fe400000006ff */
[----:B------:R-:W-:Y:S01]  /*0eb0*/  SHF.R.U32.HI R5, RZ, R12, R5 ;  /* 0x0000000cff057219 */ /* 0x000fe20000011605 */
[----:B------:R-:W-:Y:S01]  /*0ec0*/  IMAD.MOV.U32 R4, RZ, RZ, R28 ;  /* 0x000000ffff047224 */ /* 0x000fe200078e001c */
[----:B------:R-:W-:Y:S01]  /*0ed0*/  LOP3.LUT R10, RZ, R0, RZ, 0x33, !PT ;  /* 0x00000000ff0a7212 */ /* 0x000fe200078e33ff */
[----:B------:R-:W3:Y:S01]  /*0ee0*/  LDC R26, c[0x0][0x610] ;  /* 0x00018400ff1a7b82 */ /* 0x000ee20000000800 */
[----:B------:R-:W-:Y:S05]  /*0ef0*/  @!P0 BRA `(.L_x_11) ;  /* 0x0000000000288947 */ /* 0x000fea0003800000 */
[----:B------:R-:W4:Y:S02]  /*0f00*/  LDC R9, c[0x0][0x64c] ;  /* 0x00019300ff097b82 */ /* 0x000f240000000800 */
[----:B----4-:R-:W-:-:S05]  /*0f10*/  IADD3 R9, P0, R28, R9, RZ ;  /* 0x000000091c097210 */ /* 0x010fca0007f1e0ff */
        /* <DEDUP_REMOVED lines=8> */
.L_x_11:
[----:B-1----:R-:W-:Y:S01]  /*0fa0*/  SHF.R.U64 R4, R4, R14, R5 ;  /* 0x0000000e04047219 */ /* 0x002fe20000001205 */
[----:B0-----:R-:W-:Y:S01]  /*0fb0*/  VIADD R6, R15, 0xffffffff ;  /* 0xffffffff0f067836 */ /* 0x001fe20000000000 */
[----:B------:R-:W-:Y:S02]  /*0fc0*/  SHF.L.U32 R0, R21, R12, RZ ;  /* 0x0000000c15007219 */ /* 0x000fe400000006ff */
[----:B------:R-:W-:Y:S01]  /*0fd0*/  LOP3.LUT R5, R27, R10, RZ, 0xc0, !PT ;  /* 0x0000000a1b057212 */ /* 0x000fe200078ec0ff */
[----:B------:R-:W-:Y:S01]  /*0fe0*/  IMAD.MOV R7, RZ, RZ, -R4 ;  /* 0x000000ffff077224 */ /* 0x000fe200078e0a04 */
[----:B------:R-:W-:Y:S02]  /*0ff0*/  SEL R3, R3, R30, !P1 ;  /* 0x0000001e03037207 */ /* 0x000fe40004800000 */
[----:B------:R-:W-:Y:S01]  /*1000*/  LOP3.LUT R6, R13, R6, RZ, 0xc0, !PT ;  /* 0x000000060d067212 */ /* 0x000fe200078ec0ff */
[----:B------:R-:W-:Y:S02]  /*1010*/  IMAD R4, R0, R4, R5 ;  /* 0x0000000400047224 */ /* 0x000fe400078e0205 */
[----:B--2---:R-:W-:-:S02]  /*1020*/  IMAD R0, R7, R20, R28 ;  /* 0x0000001407007224 */ /* 0x004fc400078e021c */
[----:B---3--:R-:W-:Y:S02]  /*1030*/  IMAD R3, R4, R26, R3 ;  /* 0x0000001a04037224 */ /* 0x008fe400078e0203 */
[----:B------:R-:W-:Y:S02]  /*1040*/  IMAD.MOV.U32 R5, RZ, RZ, 0x1 ;  /* 0x00000001ff057424 */ /* 0x000fe400078e00ff */
[----:B------:R-:W-:-:S03]  /*1050*/  IMAD R4, R0, R15, R6 ;  /* 0x0000000f00047224 */ /* 0x000fc600078e0206 */
[----:B------:R-:W-:Y:S02]  /*1060*/  PRMT R0, R5, 0x7610, R0 ;  /* 0x0000761005007816 */ /* 0x000fe40000000000 */
[----:B------:R-:W-:Y:S02]  /*1070*/  SEL R60, R4, R3, !P1 ;  /* 0x00000003043c7207 */ /* 0x000fe40004800000 */
[----:B------:R-:W-:-:S07]  /*1080*/  SEL R59, R3, R4, !P1 ;  /* 0x00000004033b7207 */ /* 0x000fce0004800000 */
.L_x_9:
[----:B------:R-:W-:-:S08]  /*1090*/  NOP ;  /* 0x0000000000007918 */ /* 0x000fd00000000000 */
[----:B------:R-:W0:Y:S02]  /*10a0*/  USETMAXREG.TRY_ALLOC.CTAPOOL UP0, 0xe8 ;  /* 0x000000e8000079c8 */ /* 0x000e240008000600 */
[----:B0-----:R-:W-:-:S13]  /*10b0*/  PLOP3.LUT P0, PT, PT, PT, UP0, 0x80, 0x0 ;  /* 0x000000000000781c */ /* 0x001fda0003f0f008 */
[----:B------:R-:W-:Y:S05]  /*10c0*/  @!P0 BRA `(.L_x_9) ;  /* 0xfffffffc00f08947 */ /* 0x000fea000383ffff */
[----:B------:R-:W-:Y:S01]  /*10d0*/  ULDC.64 UR4, c[0x0][0x598] ;  /* 0x0001660000047ab9 */ /* 0x000fe20000000a00 */
[----:B------:R-:W-:Y:S01]  /*10e0*/  ULDC.64 UR36, c[0x0][0x208] ;  /* 0x0000820000247ab9 */ /* 0x000fe20000000a00 */
[----:B------:R-:W-:-:S04]  /*10f0*/  ISETP.NE.U32.AND P0, PT, RZ, UR4, PT ;  /* 0x00000004ff007c0c */ /* 0x000fc8000bf05070 */
[----:B------:R-:W-:-:S13]  /*1100*/  ISETP.NE.AND.EX P0, PT, RZ, UR5, PT, P0 ;  /* 0x00000005ff007c0c */ /* 0x000fda000bf05300 */
[----:B------:R-:W-:Y:S05]  /*1110*/  @!P0 BRA `(.L_x_12) ;  /* 0x00000000001c8947 */ /* 0x000fea0003800000 */
[----:B------:R-:W0:Y:S02]  /*1120*/  LDC.64 R4, c[0x0][0x598] ;  /* 0x00016600ff047b82 */ /* 0x000e240000000a00 */
[----:B0-----:R-:W2:Y:S02]  /*1130*/  LDG.E.64 R4, desc[UR36][R4.64] ;  /* 0x0000002404047981 */ /* 0x001ea4000c1e1b00 */
[----:B--2---:R-:W-:-:S04]  /*1140*/  ISETP.NE.U32.AND P0, PT, R4, RZ, PT ;  /* 0x000000ff0400720c */ /* 0x004fc80003f05070 */
[----:B------:R-:W-:-:S13]  /*1150*/  ISETP.NE.AND.EX P0, PT, R5, RZ, PT, P0 ;  /* 0x000000ff0500720c */ /* 0x000fda0003f05300 */
[----:B------:R-:W-:Y:S05]  /*1160*/  @!P0 BRA `(.L_x_12) ;  /* 0x0000000000088947 */ /* 0x000fea0003800000 */
[----:B------:R0:W5:Y:S01]  /*1170*/  LD.E R56, desc[UR36][R4.64] ;  /* 0x0000002404387980 */ /* 0x000162000c101900 */
[----:B------:R-:W-:Y:S05]  /*1180*/  BRA `(.L_x_13) ;  /* 0x0000000000247947 */ /* 0x000fea0003800000 */
.L_x_12:
[----:B------:R-:W-:Y:S02]  /*1190*/  ULDC.64 UR4, c[0x0][0x588] ;  /* 0x0001620000047ab9 */ /* 0x000fe40000000a00 */
[----:B------:R-:W-:-:S04]  /*11a0*/  ISETP.NE.U32.AND P0, PT, RZ, UR4, PT ;  /* 0x00000004ff007c0c */ /* 0x000fc8000bf05070 */
[----:B------:R-:W-:-:S13]  /*11b0*/  ISETP.NE.AND.EX P0, PT, RZ, UR5, PT, P0 ;  /* 0x00000005ff007c0c */ /* 0x000fda000bf05300 */
[----:B------:R-:W-:Y:S05]  /*11c0*/  @!P0 BRA `(.L_x_14) ;  /* 0x00000000000c8947 */ /* 0x000fea0003800000 */
[----:B------:R-:W0:Y:S02]  /*11d0*/  LDC.64 R56, c[0x0][0x588] ;  /* 0x00016200ff387b82 */ /* 0x000e240000000a00 */
[----:B0-----:R1:W5:Y:S01]  /*11e0*/  LDG.E R56, desc[UR36][R56.64] ;  /* 0x0000002438387981 */ /* 0x001362000c1e1900 */
[----:B------:R-:W-:Y:S05]  /*11f0*/  BRA `(.L_x_13) ;  /* 0x0000000000087947 */ /* 0x000fea0003800000 */
.L_x_14:
[----:B------:R-:W-:Y:S02]  /*1200*/  ULDC UR4, c[0x0][0x580] ;  /* 0x0001600000047ab9 */ /* 0x000fe40000000800 */
[----:B------:R-:W-:-:S07]  /*1210*/  IMAD.U32 R56, RZ, RZ, UR4 ;  /* 0x00000004ff387e24 */ /* 0x000fce000f8e00ff */
.L_x_13:
[----:B------:R-:W-:Y:S02]  /*1220*/  ULDC.64 UR4, c[0x0][0x5a0] ;  /* 0x0001680000047ab9 */ /* 0x000fe40000000a00 */
[----:B------:R-:W-:-:S04]  /*1230*/  ISETP.NE.U32.AND P0, PT, RZ, UR4, PT ;  /* 0x00000004ff007c0c */ /* 0x000fc8000bf05070 */
[----:B------:R-:W-:-:S13]  /*1240*/  ISETP.NE.AND.EX P0, PT, RZ, UR5, PT, P0 ;  /* 0x00000005ff007c0c */ /* 0x000fda000bf05300 */
[----:B------:R-:W-:Y:S05]  /*1250*/  @!P0 BRA `(.L_x_15) ;  /* 0x00000000001c8947 */ /* 0x000fea0003800000 */
[----:B0-----:R-:W0:Y:S02]  /*1260*/  LDC.64 R4, c[0x0][0x5a0] ;  /* 0x00016800ff047b82 */ /* 0x001e240000000a00 */
[----:B0-----:R-:W2:Y:S02]  /*1270*/  LDG.E.64 R4, desc[UR36][R4.64] ;  /* 0x0000002404047981 */ /* 0x001ea4000c1e1b00 */
[----:B--2---:R-:W-:-:S04]  /*1280*/  ISETP.NE.U32.AND P0, PT, R4, RZ, PT ;  /* 0x000000ff0400720c */ /* 0x004fc80003f05070 */
[----:B------:R-:W-:-:S13]  /*1290*/  ISETP.NE.AND.EX P0, PT, R5, RZ, PT, P0 ;  /* 0x000000ff0500720c */ /* 0x000fda0003f05300 */
[----:B------:R-:W-:Y:S05]  /*12a0*/  @!P0 BRA `(.L_x_15) ;  /* 0x0000000000088947 */ /* 0x000fea0003800000 */
[----:B-1----:R0:W5:Y:S01]  /*12b0*/  LD.E R57, desc[UR36][R4.64] ;  /* 0x0000002404397980 */ /* 0x002162000c101900 */
[----:B------:R-:W-:Y:S05]  /*12c0*/  BRA `(.L_x_16) ;  /* 0x0000000000247947 */ /* 0x000fea0003800000 */
.L_x_15:
[----:B------:R-:W-:Y:S02]  /*12d0*/  ULDC.64 UR4, c[0x0][0x590] ;  /* 0x0001640000047ab9 */ /* 0x000fe40000000a00 */
[----:B------:R-:W-:-:S04]  /*12e0*/  ISETP.NE.U32.AND P0, PT, RZ, UR4, PT ;  /* 0x00000004ff007c0c */ /* 0x000fc8000bf05070 */
[----:B------:R-:W-:-:S13]  /*12f0*/  ISETP.NE.AND.EX P0, PT, RZ, UR5, PT, P0 ;  /* 0x00000005ff007c0c */ /* 0x000fda000bf05300 */
[----:B------:R-:W-:Y:S05]  /*1300*/  @!P0 BRA `(.L_x_17) ;  /* 0x00000000000c8947 */ /* 0x000fea0003800000 */
[----:B0-----:R-:W1:Y:S02]  /*1310*/  LDC.64 R4, c[0x0][0x590] ;  /* 0x00016400ff047b82 */ /* 0x001e640000000a00 */
[----:B-1----:R1:W5:Y:S01]  /*1320*/  LDG.E R57, desc[UR36][R4.64] ;  /* 0x0000002404397981 */ /* 0x002362000c1e1900 */
[----:B------:R-:W-:Y:S05]  /*1330*/  BRA `(.L_x_16) ;  /* 0x0000000000087947 */ /* 0x000fea0003800000 */
.L_x_17:
[----:B------:R-:W-:Y:S02]  /*1340*/  ULDC UR4, c[0x0][0x584] ;  /* 0x0001610000047ab9 */ /* 0x000fe40000000800 */
[----:B-1----:R-:W-:-:S07]  /*1350*/  IMAD.U32 R57, RZ, RZ, UR4 ;  /* 0x00000004ff397e24 */ /* 0x002fce000f8e00ff */
.L_x_16:
[----:B------:R-:W-:-:S13]  /*1360*/  LOP3.LUT P0, RZ, R0, 0xff, RZ, 0xc0, !PT ;  /* 0x000000ff00ff7812 */ /* 0x000fda000780c0ff */
[----:B------:R-:W-:Y:S05]  /*1370*/  @!P0 EXIT ;  /* 0x000000000000894d */ /* 0x000fea0003800000 */
[----:B------:R-:W-:Y:S01]  /*1380*/  ULDC UR4, c[0x0][0x28c] ;  /* 0x0000a30000047ab9 */ /* 0x000fe20000000800 */
[----:B------:R-:W-:Y:S01]  /*1390*/  UMOV UR38, URZ ;  /* 0x0000003f00267c82 */ /* 0x000fe20008000000 */
[----:B------:R-:W-:Y:S01]  /*13a0*/  UIADD3 UR4, UR4, 0x3f, URZ ;  /* 0x0000003f04047890 */ /* 0x000fe2000fffe03f */
[----:B------:R-:W-:-:S03]  /*13b0*/  UMOV UR39, URZ ;  /* 0x0000003f00277c82 */ /* 0x000fc60008000000 */
[----:B------:R-:W-:-:S04]  /*13c0*/  USHF.R.S32.HI UR5, URZ, 0x1f, UR4 ;  /* 0x0000001f3f057899 */ /* 0x000fc80008011404 */
[----:B------:R-:W-:-:S04]  /*13d0*/  ULEA.HI UR5, UR5, UR4, URZ, 0x6 ;  /* 0x0000000405057291 */ /* 0x000fc8000f8f303f */
[----:B------:R-:W-:-:S12]  /*13e0*/  USHF.R.S32.HI UR40, URZ, 0x6, UR5 ;  /* 0x000000063f287899 */ /* 0x000fd80008011405 */
.L_x_105:
[----:B------:R-:W-:Y:S01]  /*13f0*/  LOP3.LUT R0, R18, 0x80, RZ, 0xc0, !PT ;  /* 0x0000008012007812 */ /* 0x000fe200078ec0ff */
[----:B------:R-:W2:Y:S01]  /*1400*/  S2UR UR7, SR_CgaCtaId ;  /* 0x00000000000779c3 */ /* 0x000ea20000008800 */
[----:B------:R-:W-:Y:S02]  /*1410*/  UMOV UR6, 0x400 ;  /* 0x0000040000067882 */ /* 0x000fe40000000000 */
[----:B------:R-:W-:-:S06]  /*1420*/  SHF.R.U32.HI R0, RZ, 0x7, R0 ;  /* 0x00000007ff007819 */ /* 0x000fcc0000011600 */
[----:B------:R-:W3:Y:S01]  /*1430*/  SHFL.IDX PT, R0, R0, RZ, 0x1f ;  /* 0x00001fff00007589 */ /* 0x000ee200000e0000 */
[----:B--2---:R-:W-:Y:S01]  /*1440*/  ULEA UR6, UR7, UR6, 0x18 ;  /* 0x0000000607067291 */ /* 0x004fe2000f8ec03f */
[----:B---3--:R-:W-:-:S13]  /*1450*/  R2UR UR4, R0 ;  /* 0x00000000000472ca */ /* 0x008fda00000e0000 */
[----:B------:R-:W-:-:S04]  /*1460*/  ULEA.HI UR5, UR4, UR4, URZ, 0x1 ;  /* 0x0000000404057291 */ /* 0x000fc8000f8f083f */
[----:B------:R-:W-:-:S04]  /*1470*/  ULOP3.LUT UR5, UR5, 0xffffe, URZ, 0xc0, !UPT ;  /* 0x000ffffe05057892 */ /* 0x000fc8000f8ec03f */
[----:B------:R-:W-:-:S03]  /*1480*/  UIADD3 UR5, UR4, -UR5, URZ ;  /* 0x8000000504057290 */ /* 0x000fc6000fffe03f */
[----:B------:R-:W-:Y:S01]  /*1490*/  ULDC UR4, c[0x0][0x28c] ;  /* 0x0000a30000047ab9 */ /* 0x000fe20000000800 */
[----:B------:R-:W-:Y:S01]  /*14a0*/  ULEA UR5, UR5, UR6, 0xc ;  /* 0x0000000605057291 */ /* 0x000fe2000f8e603f */
[----:B------:R-:W-:-:S03]  /*14b0*/  ISETP.LT.AND P0, PT, RZ, UR4, PT ;  /* 0x00000004ff007c0c */ /* 0x000fc6000bf01270 */
[----:B------:R-:W-:-:S04]  /*14c0*/  UIADD3 UR5, UR5, 0x200, URZ ;  /* 0x0000020005057890 */ /* 0x000fc8000fffe03f */
[----:B------:R-:W-:-:S04]  /*14d0*/  USHF.R.U32.HI UR5, URZ, 0x4, UR5 ;  /* 0x000000043f057899 */ /* 0x000fc80008011605 */
[----:B------:R-:W-:Y:S02]  /*14e0*/  ULOP3.LUT UR41, UR5, 0x3fff, URZ, 0xc0, !UPT ;  /* 0x00003fff05297892 */ /* 0x000fe4000f8ec03f */
[----:B0---4-:R-:W-:Y:S10]  /*14f0*/  @P0 BRA `(.L_x_18) ;  /* 0x0000000000400947 */ /* 0x011ff40003800000 */
[----:B------:R-:W-:Y:S01]  /*1500*/  MOV R0, 0x0 ;  /* 0x0000000000007802 */ /* 0x000fe20000000f00 */
[----:B------:R-:W-:Y:S01]  /*1510*/  ULDC.64 UR4, c[0x4][0x68] ;  /* 0x01001a0000047ab9 */ /* 0x000fe20000000a00 */
[----:B------:R-:W-:Y:S01]  /*1520*/  ULDC.64 UR6, c[0x4][0x8] ;  /* 0x0100020000067ab9 */ /* 0x000fe20000000a00 */
[----:B01----:R-:W-:Y:S01]  /*1530*/  IMAD.U32 R4, RZ, RZ, UR4 ;  /* 0x00000004ff047e24 */ /* 0x003fe2000f8e00ff */
[----:B------:R0:W1:Y:S01]  /*1540*/  LDC.64 R14, c[0x4][R0] ;  /* 0x01000000000e7b82 */ /* 0x0000620000000a00 */
[----:B------:R-:W-:Y:S01]  /*1550*/  IMAD.U32 R5, RZ, RZ, UR5 ;  /* 0x00000005ff057e24 */ /* 0x000fe2000f8e00ff */
[----:B------:R-:W-:Y:S01]  /*1560*/  ULDC.64 UR4, c[0x4][0x70] ;  /* 0x01001c0000047ab9 */ /* 0x000fe20000000a00 */
[----:B------:R-:W-:Y:S02]  /*1570*/  IMAD.U32 R10, RZ, RZ, UR6 ;  /* 0x00000006ff0a7e24 */ /* 0x000fe4000f8e00ff */
[----:B------:R-:W-:Y:S02]  /*1580*/  IMAD.U32 R6, RZ, RZ, UR4 ;  /* 0x00000004ff067e24 */ /* 0x000fe4000f8e00ff */
[----:B------:R-:W-:-:S02]  /*1590*/  IMAD.U32 R7, RZ, RZ, UR5 ;  /* 0x00000005ff077e24 */ /* 0x000fc4000f8e00ff */
[----:B------:R-:W-:Y:S02]  /*15a0*/  IMAD.U32 R11, RZ, RZ, UR7 ;  /* 0x00000007ff0b7e24 */ /* 0x000fe4000f8e00ff */
[----:B------:R-:W-:Y:S02]  /*15b0*/  IMAD.MOV.U32 R8, RZ, RZ, 0x1e1 ;  /* 0x000001e1ff087424 */ /* 0x000fe400078e00ff */
[----:B------:R-:W-:Y:S02]  /*15c0*/  IMAD.MOV.U32 R12, RZ, RZ, 0x1 ;  /* 0x00000001ff0c7424 */ /* 0x000fe400078e00ff */
[----:B0-----:R-:W-:-:S07]  /*15d0*/  IMAD.MOV.U32 R13, RZ, RZ, RZ ;  /* 0x000000ffff0d7224 */ /* 0x001fce00078e00ff */
[----:B------:R-:W-:-:S07]  /*15e0*/  LEPC R20, `(.L_x_18) ;  /* 0x000000001014794e */ /* 0x000fce0000000000 */
[----:B-1---5:R-:W-:Y:S05]  /*15f0*/  CALL.ABS.NOINC R14 ;  /* 0x000000000e007343 */ /* 0x022fea0003c00000 */
.L_x_18:
[----:B------:R-:W-:-:S04]  /*1600*/  LOP3.LUT R0, R19, 0x1, RZ, 0xfc, !PT ;  /* 0x0000000113007812 */ /* 0x000fc800078efcff */
[----:B------:R-:W-:-:S13]  /*1610*/  ISETP.NE.AND P0, PT, R0, 0x3, PT ;  /* 0x000000030000780c */ /* 0x000fda0003f05270 */
[----:B------:R-:W-:Y:S05]  /*1620*/  @!P0 BRA `(.L_x_19) ;  /* 0x0000000000048947 */ /* 0x000fea0003800000 */
[----:B------:R-:W-:Y:S01]  /*1630*/  BPT.TRAP 0x1 ;  /* 0x000000040000795c */ /* 0x000fe20000300000 */
.L_x_19:
[----:B------:R-:W2:Y:S01]  /*1640*/  S2UR UR5, SR_CgaCtaId ;  /* 0x00000000000579c3 */ /* 0x000ea20000008800 */
[----:B------:R-:W-:Y:S01]  /*1650*/  UMOV UR4, 0x400 ;  /* 0x0000040000047882 */ /* 0x000fe20000000000 */
[----:B------:R-:W-:Y:S02]  /*1660*/  IMAD.U32 R0, RZ, RZ, UR38 ;  /* 0x00000026ff007e24 */ /* 0x000fe4000f8e00ff */
[----:B------:R-:W-:-:S03]  /*1670*/  IMAD.U32 R3, RZ, RZ, UR39 ;  /* 0x00000027ff037e24 */ /* 0x000fc6000f8e00ff */
[----:B------:R-:W-:Y:S01]  /*1680*/  SHF.L.U32 R0, R0, 0x1f, RZ ;  /* 0x0000001f00007819 */ /* 0x000fe200000006ff */
[----:B--2---:R-:W-:-:S06]  /*1690*/  ULEA UR4, UR5, UR4, 0x18 ;  /* 0x0000000405047291 */ /* 0x004fcc000f8ec03f */
[----:B------:R-:W-:-:S04]  /*16a0*/  IMAD.U32 R6, RZ, RZ, UR4 ;  /* 0x00000004ff067e24 */ /* 0x000fc8000f8e00ff */
[----:B------:R-:W-:-:S04]  /*16b0*/  IMAD R3, R3, 0x8, R6 ;  /* 0x0000000803037824 */ /* 0x000fc800078e0206 */
[----:B------:R2:W3:Y:S01]  /*16c0*/  SYNCS.PHASECHK.TRANS64.TRYWAIT P1, [R3+URZ], R0 ;  /* 0x00000000030075a7 */ /* 0x0004e2000802017f */
[----:B------:R-:W-:Y:S05]  /*16d0*/  @!P0 BRA `(.L_x_20) ;  /* 0x0000000000048947 */ /* 0x000fea0003800000 */
[----:B------:R-:W-:Y:S01]  /*16e0*/  BPT.TRAP 0x1 ;  /* 0x000000040000795c */ /* 0x000fe20000300000 */
.L_x_20:
[----:B---3--:R-:W-:Y:S05]  /*16f0*/  @P1 BRA `(.L_x_21) ;  /* 0x0000000000081947 */ /* 0x008fea0003800000 */
[----:B------:R-:W3:Y:S02]  /*1700*/  SYNCS.PHASECHK.TRANS64.TRYWAIT P1, [R3+URZ], R0 ;  /* 0x00000000030075a7 */ /* 0x000ee4000802017f */
[----:B---3--:R-:W-:Y:S05]  /*1710*/  @!P1 BRA `(.L_x_22) ;  /* 0x0000004800bc9947 */ /* 0x008fea0003800000 */
.L_x_21:
[----:B------:R-:W-:-:S04]  /*1720*/  UISETP.LT.AND UP0, UPT, UR40, 0x1, UPT ;  /* 0x000000012800788c */ /* 0x000fc8000bf01270 */
[----:B------:R-:W-:-:S06]  /*1730*/  USEL UR4, UR40, 0x1, UP0 ;  /* 0x0000000128047887 */ /* 0x000fcc0008000000 */
[----:B--23--:R-:W-:Y:S01]  /*1740*/  IMAD.U32 R0, RZ, RZ, UR4 ;  /* 0x00000004ff007e24 */ /* 0x00cfe2000f8e00ff */
[----:B------:R-:W-:Y:S05]  /*1750*/  WARPSYNC.ALL ;  /* 0x0000000000007948 */ /* 0x000fea0003800000 */
[----:B------:R-:W-:-:S04]  /*1760*/  IADD3 R0, -R0, UR40, RZ ;  /* 0x0000002800007c10 */ /* 0x000fc8000fffe1ff */
[----:B------:R-:W-:Y:S02]  /*1770*/  ISETP.GE.AND P1, PT, R0, 0x1, PT ;  /* 0x000000010000780c */ /* 0x000fe40003f26270 */
[----:B------:R-:W-:Y:S01]  /*1780*/  R2UR UR4, R6 ;  /* 0x00000000060472ca */ /* 0x000fe200000e0000 */
[----:B------:R-:W-:Y:S01]  /*1790*/  ULOP3.LUT UR41, UR41, 0x10000, URZ, 0xfc, !UPT ;  /* 0x0001000029297892 */ /* 0x000fe2000f8efc3f */
[----:B------:R-:W-:Y:S01]  /*17a0*/  WARPGROUP.ARRIVE ;  /* 0x00000000000079c5 */ /* 0x000fe20000000000 */
[----:B------:R-:W-:Y:S01]  /*17b0*/  UMOV UR5, 0x80000020 ;  /* 0x8000002000057882 */ /* 0x000fe20000000000 */
[----:B------:R-:W-:-:S09]  /*17c0*/  UMOV UR7, 0x80000020 ;  /* 0x8000002000077882 */ /* 0x000fd20000000000 */
[----:B------:R-:W-:-:S04]  /*17d0*/  UIADD3 UR4, UR4, 0x24200, URZ ;  /* 0x0002420004047890 */ /* 0x000fc8000fffe03f */
[----:B------:R-:W-:-:S04]  /*17e0*/  USHF.R.U32.HI UR4, URZ, 0x4, UR4 ;  /* 0x000000043f047899 */ /* 0x000fc80008011604 */
[----:B------:R-:W-:-:S04]  /*17f0*/  ULOP3.LUT UR4, UR4, 0x3fff, URZ, 0xc0, !UPT ;  /* 0x00003fff04047892 */ /* 0x000fc8000f8ec03f */
[----:B------:R-:W-:Y:S02]  /*1800*/  ULOP3.LUT UR9, UR4, 0x10000, URZ, 0xfc, !UPT ;  /* 0x0001000004097892 */ /* 0x000fe4000f8efc3f */
[----:B------:R-:W-:Y:S02]  /*1810*/  ULEA UR4, UR39, UR41, 0x9 ;  /* 0x0000002927047291 */ /* 0x000fe4000f8e483f */
[----:B------:R-:W-:-:S09]  /*1820*/  ULEA UR6, UR39, UR9, 0x8 ;  /* 0x0000000927067291 */ /* 0x000fd2000f8e403f */
[----:B------:R-:W-:Y:S01]  /*1830*/  IGMMA.64x64x32.S8.S8 R24, gdesc[UR4], RZ, !UPT, gsb0 ;  /* 0x01e00000041879f1 */ /* 0x000fe2000c0410ff */
[----:B------:R-:W-:Y:S02]  /*1840*/  UIADD3 UR4, UR4, 0x2, URZ ;  /* 0x0000000204047890 */ /* 0x000fe4000fffe03f */
[----:B------:R-:W-:Y:S01]  /*1850*/  UIADD3 UR6, UR6, 0x2, URZ ;  /* 0x0000000206067890 */ /* 0x000fe2000fffe03f */
[----:B------:R-:W-:Y:S01]  /*1860*/  UMOV UR5, 0x80000020 ;  /* 0x8000002000057882 */ /* 0x000fe20000000000 */
[----:B------:R-:W-:Y:S01]  /*1870*/  UMOV UR7, 0x80000020 ;  /* 0x8000002000077882 */ /* 0x000fe20000000000 */
[----:B------:R-:W-:Y:S02]  /*1880*/  WARPGROUP.DEPBAR.LE gsb0, 0x0 ;  /* 0x00008000000079c5 */ /* 0x000fe40000010000 */
[----:B------:R-:W-:-:S06]  /*1890*/  WARPGROUP.ARRIVE ;  /* 0x00000000000079c5 */ /* 0x000fcc0000000000 */
[----:B------:R-:W-:Y:S03]  /*18a0*/  IGMMA.64x64x32.S8.S8 R24, gdesc[UR4], R24, gsb0 ;  /* 0x01e00000041879f1 */ /* 0x000fe60008041018 */
[----:B------:R-:W-:Y:S02]  /*18b0*/  WARPGROUP.DEPBAR.LE gsb0, 0x0 ;  /* 0x00008000000079c5 */ /* 0x000fe40000010000 */
[----:B------:R-:W-:Y:S05]  /*18c0*/  @!P1 BRA `(.L_x_23) ;  /* 0x0000000000e49947 */ /* 0x000fea0003800000 */
[----:B------:R-:W-:Y:S02]  /*18d0*/  UIADD3 UR4, UR39, 0x1, URZ ;  /* 0x0000000127047890 */ /* 0x000fe4000fffe03f */
[----:B------:R-:W-:Y:S02]  /*18e0*/  IMAD.U32 R3, RZ, RZ, UR39 ;  /* 0x00000027ff037e24 */ /* 0x000fe4000f8e00ff */
[----:B------:R-:W-:-:S04]  /*18f0*/  UISETP.NE.AND UP0, UPT, UR4, 0x12, UPT ;  /* 0x000000120400788c */ /* 0x000fc8000bf05270 */
[----:B------:R-:W-:Y:S02]  /*1900*/  USEL UR5, URZ, 0x1, UP0 ;  /* 0x000000013f057887 */ /* 0x000fe40008000000 */
[----:B------:R-:W-:Y:S02]  /*1910*/  USEL UR8, UR4, URZ, UP0 ;  /* 0x0000003f04087287 */ /* 0x000fe40008000000 */
[----:B------:R-:W-:-:S06]  /*1920*/  ULOP3.LUT UR5, UR38, UR5, URZ, 0x3c, !UPT ;  /* 0x0000000526057292 */ /* 0x000fcc000f8e3c3f */
[----:B------:R-:W-:-:S07]  /*1930*/  IMAD.U32 R7, RZ, RZ, UR5 ;  /* 0x00000005ff077e24 */ /* 0x000fce000f8e00ff */
.L_x_30:
[----:B------:R-:W-:Y:S05]  /*1940*/  @!P0 BRA `(.L_x_24) ;  /* 0x0000000000048947 */ /* 0x000fea0003800000 */
[----:B------:R-:W-:Y:S01]  /*1950*/  BPT.TRAP 0x1 ;  /* 0x000000040000795c */ /* 0x000fe20000300000 */
.L_x_24:
[----:B------:R-:W2:Y:S01]  /*1960*/  S2UR UR5, SR_CgaCtaId ;  /* 0x00000000000579c3 */ /* 0x000ea20000008800 */
[----:B------:R-:W-:Y:S01]  /*1970*/  UMOV UR4, 0x400 ;  /* 0x0000040000047882 */ /* 0x000fe20000000000 */
[----:B01----:R-:W-:Y:S01]  /*1980*/  IMAD.U32 R5, RZ, RZ, UR8 ;  /* 0x00000008ff057e24 */ /* 0x003fe2000f8e00ff */
[----:B------:R-:W-:Y:S01]  /*1990*/  SHF.L.U32 R4, R7, 0x1f, RZ ;  /* 0x0000001f07047819 */ /* 0x000fe200000006ff */
[----:B--2---:R-:W-:-:S06]  /*19a0*/  ULEA UR4, UR5, UR4, 0x18 ;  /* 0x0000000405047291 */ /* 0x004fcc000f8ec03f */
[----:B------:R-:W-:-:S04]  /*19b0*/  IMAD.U32 R6, RZ, RZ, UR4 ;  /* 0x00000004ff067e24 */ /* 0x000fc8000f8e00ff */
[----:B------:R-:W-:-:S04]  /*19c0*/  IMAD R5, R5, 0x8, R6 ;  /* 0x0000000805057824 */ /* 0x000fc800078e0206 */
[----:B------:R0:W1:Y:S01]  /*19d0*/  SYNCS.PHASECHK.TRANS64.TRYWAIT P1, [R5+URZ], R4 ;  /* 0x00000004050075a7 */ /* 0x000062000802017f */
[----:B------:R-:W-:Y:S05]  /*19e0*/  @!P0 BRA `(.L_x_25) ;  /* 0x0000000000048947 */ /* 0x000fea0003800000 */
[----:B------:R-:W-:Y:S01]  /*19f0*/  BPT.TRAP 0x1 ;  /* 0x000000040000795c */ /* 0x000fe20000300000 */
.L_x_25:
[----:B-1----:R-:W-:Y:S05]  /*1a00*/  @P1 BRA `(.L_x_26) ;  /* 0x0000000000081947 */ /* 0x002fea0003800000 */
[----:B------:R-:W1:Y:S02]  /*1a10*/  SYNCS.PHASECHK.TRANS64.TRYWAIT P1, [R5+URZ], R4 ;  /* 0x00000004050075a7 */ /* 0x000e64000802017f */
[----:B-1----:R-:W-:Y:S05]  /*1a20*/  @!P1 BRA `(.L_x_27) ;  /* 0x00000048000c9947 */ /* 0x002fea0003800000 */
.L_x_26:
[----:B------:R-:W-:Y:S01]  /*1a30*/  ULEA UR4, UR8, UR41, 0x9 ;  /* 0x0000002908047291 */ /* 0x000fe2000f8e483f */
[----:B------:R-:W-:Y:S01]  /*1a40*/  WARPGROUP.ARRIVE ;  /* 0x00000000000079c5 */ /* 0x000fe20000000000 */
[----:B------:R-:W-:Y:S01]  /*1a50*/  ULEA UR6, UR8, UR9, 0x8 ;  /* 0x0000000908067291 */ /* 0x000fe2000f8e403f */
[----:B------:R-:W-:Y:S01]  /*1a60*/  UMOV UR5, 0x80000020 ;  /* 0x8000002000057882 */ /* 0x000fe20000000000 */
[----:B------:R-:W-:-:S07]  /*1a70*/  UMOV UR7, 0x80000020 ;  /* 0x8000002000077882 */ /* 0x000fce0000000000 */
[----:B------:R-:W-:Y:S01]  /*1a80*/  IGMMA.64x64x32.S8.S8 R24, gdesc[UR4], R24, gsb0 ;  /* 0x01e00000041879f1 */ /* 0x000fe20008041018 */
        /* <DEDUP_REMOVED lines=9> */
[----:B------:R-:W-:Y:S01]  /*1b20*/  BPT.TRAP 0x1 ;  /* 0x000000040000795c */ /* 0x000fe20000300000 */
.L_x_28:
[----:B------:R-:W-:-:S13]  /*1b30*/  ISETP.NE.AND P1, PT, R23, RZ, PT ;  /* 0x000000ff1700720c */ /* 0x000fda0003f25270 */
[----:B01----:R-:W-:-:S04]  /*1b40*/  @P1 IMAD R4, R3, 0x8, R6 ;  /* 0x0000000803041824 */ /* 0x003fc800078e0206 */
[----:B------:R-:W-:-:S05]  /*1b50*/  @P1 VIADD R5, R4, 0x90 ;  /* 0x0000009004051836 */ /* 0x000fca0000000000 */
[----:B------:R-:W-:-:S04]  /*1b60*/  @P1 PRMT R5, R22, 0x654, R5 ;  /* 0x0000065416051816 */ /* 0x000fc80000000005 */
[----:B------:R0:W-:Y:S01]  /*1b70*/  @P1 SYNCS.ARRIVE.TRANS64.RED.A1T0 RZ, [R5+URZ], RZ ;  /* 0x000000ff05ff19a7 */ /* 0x0001e2000810043f */
[----:B------:R-:W-:-:S13]  /*1b80*/  ISETP.GT.U32.AND P1, PT, R19, 0x1, PT ;  /* 0x000000011300780c */ /* 0x000fda0003f24070 */
[----:B0-----:R-:W-:Y:S05]  /*1b90*/  @P1 BRA `(.L_x_29) ;  /* 0x0000000000041947 */ /* 0x001fea0003800000 */
[----:B------:R-:W-:Y:S01]  /*1ba0*/  BPT.TRAP 0x1 ;  /* 0x000000040000795c */ /* 0x000fe20000300000 */
.L_x_29:
[----:B------:R-:W-:Y:S01]  /*1bb0*/  UIADD3 UR8, UR8, 0x1, URZ ;  /* 0x0000000108087890 */ /* 0x000fe2000fffe03f */
[C---:B------:R-:W-:Y:S01]  /*1bc0*/  ISETP.GT.AND P2, PT, R0.reuse, 0x1, PT ;  /* 0x000000010000780c */ /* 0x040fe20003f44270 */
[----:B------:R-:W-:Y:S02]  /*1bd0*/  VIADD R3, R3, 0x1 ;  /* 0x0000000103037836 */ /* 0x000fe40000000000 */
[----:B------:R-:W-:Y:S01]  /*1be0*/  UISETP.NE.AND UP0, UPT, UR8, 0x12, UPT ;  /* 0x000000120800788c */ /* 0x000fe2000bf05270 */
[----:B------:R-:W-:Y:S02]  /*1bf0*/  VIADD R0, R0, 0xffffffff ;  /* 0xffffffff00007836 */ /* 0x000fe40000000000 */
[C---:B------:R-:W-:Y:S01]  /*1c00*/  ISETP.NE.AND P1, PT, R3.reuse, 0x12, PT ;  /* 0x000000120300780c */ /* 0x040fe20003f25270 */
[----:B------:R-:W-:Y:S02]  /*1c10*/  USEL UR4, URZ, 0x1, UP0 ;  /* 0x000000013f047887 */ /* 0x000fe40008000000 */
[----:B------:R-:W-:Y:S01]  /*1c20*/  USEL UR8, UR8, URZ, UP0 ;  /* 0x0000003f08087287 */ /* 0x000fe20008000000 */
[----:B------:R-:W-:-:S03]  /*1c30*/  SEL R3, R3, RZ, P1 ;  /* 0x000000ff03037207 */ /* 0x000fc60000800000 */
[----:B------:R-:W-:Y:S01]  /*1c40*/  LOP3.LUT R7, R7, UR4, RZ, 0x3c, !PT ;  /* 0x0000000407077c12 */ /* 0x000fe2000f8e3cff */
[----:B------:R-:W-:Y:S07]  /*1c50*/  @P2 BRA `(.L_x_30) ;  /* 0xfffffffc00382947 */ /* 0x000fee000383ffff */
.L_x_23:
[----:B------:R-:W2:Y:S02]  /*1c60*/  LDC R0, c[0x0][0x28c] ;  /* 0x0000a300ff007b82 */ /* 0x000ea40000000800 */
[----:B--2---:R-:W-:-:S13]  /*1c70*/  ISETP.GE.AND P1, PT, R0, 0x1, PT ;  /* 0x000000010000780c */ /* 0x004fda0003f26270 */
[----:B------:R-:W-:Y:S05]  /*1c80*/  @!P1 BRA `(.L_x_31) ;  /* 0x0000000000509947 */ /* 0x000fea0003800000 */
[----:B------:R-:W-:Y:S05]  /*1c90*/  @!P0 BRA `(.L_x_32) ;  /* 0x0000000000048947 */ /* 0x000fea0003800000 */
[----:B------:R-:W-:Y:S01]  /*1ca0*/  BPT.TRAP 0x1 ;  /* 0x000000040000795c */ /* 0x000fe20000300000 */
.L_x_32:
[----:B------:R-:W-:Y:S01]  /*1cb0*/  ISETP.NE.AND P0, PT, R23, RZ, PT ;  /* 0x000000ff1700720c */ /* 0x000fe20003f05270 */
[----:B------:R-:W-:Y:S01]  /*1cc0*/  BSSY B0, `(.L_x_33) ;  /* 0x000000e000007945 */ /* 0x000fe20003800000 */
[----:B------:R-:W-:-:S11]  /*1cd0*/  ISETP.GT.U32.AND P1, PT, R19, 0x1, PT ;  /* 0x000000011300780c */ /* 0x000fd60003f24070 */
[----:B------:R-:W-:Y:S05]  /*1ce0*/  @!P0 BRA `(.L_x_34) ;  /* 0x00000000002c8947 */ /* 0x000fea0003800000 */
[----:B------:R-:W-:-:S04]  /*1cf0*/  UISETP.LT.AND UP0, UPT, UR40, 0x1, UPT ;  /* 0x000000012800788c */ /* 0x000fc8000bf01270 */
[----:B------:R-:W-:-:S04]  /*1d00*/  USEL UR6, UR40, 0x1, UP0 ;  /* 0x0000000128067887 */ /* 0x000fc80008000000 */
[----:B------:R-:W-:-:S04]  /*1d10*/  UIADD3 UR6, UR39, UR40, -UR6 ;  /* 0x0000002827067290 */ /* 0x000fc8000fffe806 */
[----:B------:R-:W-:-:S04]  /*1d20*/  UIMAD.WIDE.U32 UR4, UR6, 0x38e38e39, URZ ;  /* 0x38e38e39060478a5 */ /* 0x000fc8000f8e003f */
[----:B------:R-:W-:-:S04]  /*1d30*/  USHF.R.U32.HI UR4, URZ, 0x2, UR5 ;  /* 0x000000023f047899 */ /* 0x000fc80008011605 */
[----:B------:R-:W-:-:S06]  /*1d40*/  UIMAD UR6, UR4, -0x12, UR6 ;  /* 0xffffffee040678a4 */ /* 0x000fcc000f8e0206 */
[----:B------:R-:W-:-:S04]  /*1d50*/  IMAD.U32 R3, RZ, RZ, UR6 ;  /* 0x00000006ff037e24 */ /* 0x000fc8000f8e00ff */
[----:B------:R-:W-:-:S04]  /*1d60*/  IMAD R0, R3, 0x8, R6 ;  /* 0x0000000803007824 */ /* 0x000fc800078e0206 */
[----:B------:R-:W-:-:S05]  /*1d70*/  VIADD R3, R0, 0x90 ;  /* 0x0000009000037836 */ /* 0x000fca0000000000 */
[----:B------:R-:W-:-:S04]  /*1d80*/  PRMT R3, R22, 0x654, R3 ;  /* 0x0000065416037816 */ /* 0x000fc80000000003 */
[----:B------:R2:W-:Y:S03]  /*1d90*/  SYNCS.ARRIVE.TRANS64.RED.A1T0 RZ, [R3+URZ], RZ ;  /* 0x000000ff03ff79a7 */ /* 0x0005e6000810043f */
.L_x_34:
[----:B------:R-:W-:Y:S05]  /*1da0*/  BSYNC B0 ;  /* 0x0000000000007941 */ /* 0x000fea0003800000 */
.L_x_33:
[----:B------:R-:W-:Y:S05]  /*1db0*/  @P1 BRA `(.L_x_31) ;  /* 0x0000000000041947 */ /* 0x000fea0003800000 */
[----:B------:R-:W-:Y:S01]  /*1dc0*/  BPT.TRAP 0x1 ;  /* 0x000000040000795c */ /* 0x000fe20000300000 */
.L_x_31:
[----:B------:R-:W3:Y:S01]  /*1dd0*/  LDC R8, c[0x0][0x288] ;  /* 0x0000a200ff087b82 */ /* 0x000ee20000000800 */
[----:B01----:R-:W-:Y:S01]  /*1de0*/  LOP3.LUT R4, R18, 0x60, RZ, 0xc0, !PT ;  /* 0x0000006012047812 */ /* 0x003fe200078ec0ff */
[----:B------:R-:W-:Y:S01]  /*1df0*/  IMAD.SHL.U32 R7, R60, 0x40, RZ ;  /* 0x000000403c077824 */ /* 0x000fe200078e00ff */
[----:B------:R-:W-:Y:S01]  /*1e00*/  UIADD3 UR39, UR40, UR39, URZ ;  /* 0x0000002728277290 */ /* 0x000fe2000fffe03f */
[----:B------:R-:W-:Y:S01]  /*1e10*/  SHF.R.U32.HI R0, RZ, 0x2, R18 ;  /* 0x00000002ff007819 */ /* 0x000fe20000011612 */
[----:B------:R-:W-:Y:S01]  /*1e20*/  IMAD.SHL.U32 R13, R59, 0x80, RZ ;  /* 0x000000803b0d7824 */ /* 0x000fe200078e00ff */
[----:B------:R-:W-:Y:S01]  /*1e30*/  SHF.R.U32.HI R6, RZ, 0x1, R4 ;  /* 0x00000001ff067819 */ /* 0x000fe20000011604 */
[----:B------:R-:W-:Y:S01]  /*1e40*/  UISETP.GT.U32.AND UP0, UPT, UR39, 0x11, UPT ;  /* 0x000000112700788c */ /* 0x000fe2000bf04070 */
[----:B------:R-:W-:Y:S01]  /*1e50*/  LOP3.LUT R4, R18, 0x3, RZ, 0xc0, !PT ;  /* 0x0000000312047812 */ /* 0x000fe200078ec0ff */
[----:B------:R-:W-:Y:S01]  /*1e60*/  ULDC UR7, c[0x0][0x284] ;  /* 0x0000a10000077ab9 */ /* 0x000fe20000000800 */
[----:B------:R-:W-:Y:S01]  /*1e70*/  SHF.R.U32.HI R5, RZ, 0x7, R18 ;  /* 0x00000007ff057819 */ /* 0x000fe20000011612 */
[----:B------:R-:W-:Y:S01]  /*1e80*/  UISETP.LT.U32.AND UP0, UPT, UR40, 0x12, UP0 ;  /* 0x000000122800788c */ /* 0x000fe20008701070 */
[----:B--2---:R-:W-:Y:S01]  /*1e90*/  LOP3.LUT R3, R0, 0x7, RZ, 0xc0, !PT ;  /* 0x0000000700037812 */ /* 0x004fe200078ec0ff */
[----:B------:R-:W-:Y:S01]  /*1ea0*/  UISETP.GE.U32.AND UP1, UPT, UR40, 0x12, UPT ;  /* 0x000000122800788c */ /* 0x000fe2000bf26070 */
[----:B------:R-:W-:Y:S01]  /*1eb0*/  LOP3.LUT R0, R5, 0x1, RZ, 0xc0, !PT ;  /* 0x0000000105007812 */ /* 0x000fe200078ec0ff */
[----:B------:R-:W-:Y:S01]  /*1ec0*/  ULDC.64 UR8, c[0x0][0x5d0] ;  /* 0x0001740000087ab9 */ /* 0x000fe20000000a00 */
[----:B------:R-:W-:Y:S01]  /*1ed0*/  SHF.R.S32.HI R14, RZ, 0x1f, R61 ;  /* 0x0000001fff0e7819 */ /* 0x000fe2000001143d */
[----:B------:R-:W-:Y:S01]  /*1ee0*/  UIMAD.WIDE.U32 UR4, UR39, 0x38e38e39, URZ ;  /* 0x38e38e39270478a5 */ /* 0x000fe2000f8e003f */
[----:B------:R-:W-:Y:S01]  /*1ef0*/  IADD3 R5, RZ, -R6, -R3 ;  /* 0x80000006ff057210 */ /* 0x000fe20007ffe803 */
[----:B------:R-:W-:Y:S01]  /*1f00*/  IMAD.SHL.U32 R10, R0, 0x40, RZ ;  /* 0x00000040000a7824 */ /* 0x000fe200078e00ff */
[----:B------:R-:W-:-:S02]  /*1f10*/  USEL UR6, URZ, 0x1, !UP0 ;  /* 0x000000013f067887 */ /* 0x000fc4000c000000 */
[----:B------:R-:W-:Y:S01]  /*1f20*/  USHF.R.U32.HI UR4, URZ, 0x2, UR5 ;  /* 0x000000023f047899 */ /* 0x000fe20008011605 */
[----:B------:R-:W-:Y:S01]  /*1f30*/  IMAD R0, R0, -0x40, R5 ;  /* 0xffffffc000007824 */ /* 0x000fe200078e0205 */
[----:B---3--:R-:W-:Y:S01]  /*1f40*/  ISETP.GE.AND P0, PT, R7, R8, PT ;  /* 0x000000080700720c */ /* 0x008fe20003f06270 */
[----:B------:R-:W-:Y:S01]  /*1f50*/  IMAD R12, R4, -0x2, R8 ;  /* 0xfffffffe040c7824 */ /* 0x000fe200078e0208 */
[----:B------:R-:W-:Y:S01]  /*1f60*/  ULOP3.LUT UR38, UR38, UR6, URZ, 0x3c, !UPT ;  /* 0x0000000626267292 */ /* 0x000fe2000f8e3c3f */
[----:B------:R-:W-:Y:S01]  /*1f70*/  IMAD.SHL.U32 R8, R18, 0x2, RZ ;  /* 0x0000000212087824 */ /* 0x000fe200078e00ff */
[----:B------:R-:W-:Y:S01]  /*1f80*/  ISETP.GE.OR P0, PT, R13, UR7, P0 ;  /* 0x000000070d007c0c */ /* 0x000fe20008706670 */
[----:B------:R-:W-:Y:S01]  /*1f90*/  IMAD R4, R14, UR8, RZ ;  /* 0x000000080e047c24 */ /* 0x000fe2000f8e02ff */
[----:B------:R-:W-:Y:S01]  /*1fa0*/  LOP3.LUT R3, R10, 0x40, R3, 0xe2, !PT ;  /* 0x000000400a037812 */ /* 0x000fe200078ee203 */
[----:B------:R-:W-:Y:S01]  /*1fb0*/  IMAD.WIDE R10, R59, 0x80, RZ ;  /* 0x000000803b0a7825 */ /* 0x000fe200078e02ff */
[----:B------:R-:W-:Y:S01]  /*1fc0*/  LOP3.LUT R8, R7, 0x6, R8, 0xf8, !PT ;  /* 0x0000000607087812 */ /* 0x000fe200078ef808 */
[----:B------:R-:W-:Y:S01]  /*1fd0*/  UIMAD UR39, UR4, -0x12, UR39 ;  /* 0xffffffee042778a4 */ /* 0x000fe2000f8e0227 */
[----:B------:R-:W-:Y:S01]  /*1fe0*/  IADD3 R20, -R13, UR7, R0 ;  /* 0x000000070d147c10 */ /* 0x000fe2000fffe100 */
[----:B------:R-:W-:Y:S01]  /*1ff0*/  IMAD R15, R61, UR9, R4 ;  /* 0x000000093d0f7c24 */ /* 0x000fe2000f8e0204 */
[----:B------:R-:W-:Y:S01]  /*2000*/  SHF.R.S32.HI R9, RZ, 0x1f, R8 ;  /* 0x0000001fff097819 */ /* 0x000fe20000011408 */
[----:B------:R-:W-:Y:S01]  /*2010*/  @UP1 ULOP3.LUT UR38, UR38, 0x1, UR4, 0x78, !UPT ;  /* 0x0000000126261892 */ /* 0x000fe2000f8e7804 */
[----:B------:R-:W-:Y:S01]  /*2020*/  LOP3.LUT R67, R10, R3, R6, 0xfe, !PT ;  /* 0x000000030a437212 */ /* 0x000fe200078efe06 */
[----:B------:R-:W-:-:S02]  /*2030*/  IMAD.IADD R60, R12, 0x1, -R7 ;  /* 0x000000010c3c7824 */ /* 0x000fc400078e0a07 */
[----:B------:R-:W-:-:S04]  /*2040*/  IMAD.WIDE.U32 R4, R61, UR8, R8 ;  /* 0x000000083d047c25 */ /* 0x000fc8000f8e0008 */
[----:B------:R-:W-:Y:S02]  /*2050*/  IMAD.IADD R5, R5, 0x1, R15 ;  /* 0x0000000105057824 */ /* 0x000fe400078e020f */
[----:B------:R-:W-:Y:S01]  /*2060*/  IMAD.MOV.U32 R59, RZ, RZ, -0x1 ;  /* 0xffffffffff3b7424 */ /* 0x000fe200078e00ff */
[----:B------:R-:W-:Y:S06]  /*2070*/  @P0 BRA `(.L_x_35) ;  /* 0x0000001c00100947 */ /* 0x000fec0003800000 */
[----:B------:R-:W0:Y:S01]  /*2080*/  LDC.64 R12, c[0x0][0x5c8] ;  /* 0x00017200ff0c7b82 */ /* 0x000e220000000a00 */
[----:B------:R-:W-:Y:S01]  /*2090*/  ULDC.64 UR4, c[0x0][0x5c0] ;  /* 0x0001700000047ab9 */ /* 0x000fe20000000a00 */
[----:B------:R-:W-:Y:S01]  /*20a0*/  BSSY B0, `(.L_x_35) ;  /* 0x00001c1000007945 */ /* 0x000fe20003800000 */
[-C--:B0-----:R-:W-:Y:S02]  /*20b0*/  IMAD R0, R11, R12.reuse, RZ ;  /* 0x0000000c0b007224 */ /* 0x081fe400078e02ff */
[----:B------:R-:W-:-:S04]  /*20c0*/  IMAD.WIDE.U32 R4, R67, R12, R4 ;  /* 0x0000000c43047225 */ /* 0x000fc800078e0004 */
[----:B------:R-:W-:Y:S01]  /*20d0*/  IMAD R3, R67, R13, R0 ;  /* 0x0000000d43037224 */ /* 0x000fe200078e0200 */
[----:B------:R-:W-:-:S03]  /*20e0*/  IADD3 R6, P0, R4, UR4, RZ ;  /* 0x0000000404067c10 */ /* 0x000fc6000ff1e0ff */
[----:B------:R-:W-:Y:S01]  /*20f0*/  IMAD.IADD R3, R5, 0x1, R3 ;  /* 0x0000000105037824 */ /* 0x000fe200078e0203 */
[----:B------:R-:W-:-:S04]  /*2100*/  LEA R4, P1, R12, R6, 0x3 ;  /* 0x000000060c047211 */ /* 0x000fc800078218ff */
[----:B------:R-:W-:Y:S02]  /*2110*/  IADD3.X R7, R3, UR5, RZ, P0, !PT ;  /* 0x0000000503077c10 */ /* 0x000fe400087fe4ff */
[----:B-----5:R-:W-:Y:S02]  /*2120*/  ISETP.NE.AND P0, PT, R57, RZ, PT ;  /* 0x000000ff3900720c */ /* 0x020fe40003f05270 */
[----:B------:R-:W-:-:S11]  /*2130*/  LEA.HI.X R5, R12, R7, R13, 0x3, P1 ;  /* 0x000000070c057211 */ /* 0x000fd600008f1c0d */
[----:B------:R-:W-:Y:S05]  /*2140*/  @!P0 BRA `(.L_x_36) ;  /* 0x0000001400188947 */ /* 0x000fea0003800000 */
[----:B------:R-:W0:Y:S01]  /*2150*/  LDC.64 R62, c[0x0][0x5b0] ;  /* 0x00016c00ff3e7b82 */ /* 0x000e220000000a00 */
[----:B------:R-:W-:Y:S01]  /*2160*/  ULDC.64 UR4, c[0x0][0x5b8] ;  /* 0x00016e0000047ab9 */ /* 0x000fe20000000a00 */
[----:B------:R-:W-:Y:S01]  /*2170*/  ISETP.GE.AND P3, PT, R60, 0x1, PT ;  /* 0x000000013c00780c */ /* 0x000fe20003f66270 */
[----:B------:R-:W-:Y:S01]  /*2180*/  IMAD R0, R14, UR4, RZ ;  /* 0x000000040e007c24 */ /* 0x000fe2000f8e02ff */
[----:B------:R-:W-:Y:S01]  /*2190*/  BSSY B1, `(.L_x_37) ;  /* 0x000000e000017945 */ /* 0x000fe20003800000 */
[C---:B------:R-:W-:Y:S01]  /*21a0*/  IMAD.WIDE.U32 R14, R61.reuse, UR4, R8 ;  /* 0x000000043d0e7c25 */ /* 0x040fe2000f8e0008 */
[----:B------:R-:W-:Y:S02]  /*21b0*/  ISETP.LT.OR P1, PT, R20, 0x1, !P3 ;  /* 0x000000011400780c */ /* 0x000fe40005f21670 */
[----:B------:R-:W1:Y:S01]  /*21c0*/  LDC.64 R64, c[0x0][0x5a8] ;  /* 0x00016a00ff407b82 */ /* 0x000e620000000a00 */
[----:B------:R-:W-:Y:S02]  /*21d0*/  IMAD R13, R61, UR5, R0 ;  /* 0x000000053d0d7c24 */ /* 0x000fe4000f8e0200 */
[----:B------:R-:W-:-:S02]  /*21e0*/  IMAD.MOV.U32 R12, RZ, RZ, R14 ;  /* 0x000000ffff0c7224 */ /* 0x000fc400078e000e */
[----:B------:R-:W-:Y:S02]  /*21f0*/  IMAD.IADD R13, R15, 0x1, R13 ;  /* 0x000000010f0d7824 */ /* 0x000fe400078e020d */
[-C--:B0-----:R-:W-:Y:S02]  /*2200*/  IMAD R10, R11, R62.reuse, RZ ;  /* 0x0000003e0b0a7224 */ /* 0x081fe400078e02ff */
[----:B------:R-:W-:-:S04]  /*2210*/  IMAD.WIDE.U32 R8, R67, R62, R12 ;  /* 0x0000003e43087225 */ /* 0x000fc800078e000c */
[----:B------:R-:W-:Y:S01]  /*2220*/  IMAD R21, R67, R63, R10 ;  /* 0x0000003f43157224 */ /* 0x000fe200078e020a */
[----:B-1----:R-:W-:-:S04]  /*2230*/  IADD3 R8, P0, R8, R64, RZ ;  /* 0x0000004008087210 */ /* 0x002fc80007f1e0ff */
[----:B------:R-:W-:Y:S01]  /*2240*/  IADD3.X R9, R65, R9, R21, P0, !PT ;  /* 0x0000000941097210 */ /* 0x000fe200007fe415 */
[----:B------:R-:W-:Y:S08]  /*2250*/  @P1 BRA `(.L_x_38) ;  /* 0x0000000000041947 */ /* 0x000ff00003800000 */
[----:B------:R0:W5:Y:S02]  /*2260*/  LDG.E.U8 R58, desc[UR36][R8.64] ;  /* 0x00000024083a7981 */ /* 0x000164000c1e1100 */
.L_x_38:
[----:B------:R-:W-:Y:S05]  /*2270*/  BSYNC B1 ;  /* 0x0000000000017941 */ /* 0x000fea0003800000 */
.L_x_37:
[----:B-----5:R-:W-:Y:S01]  /*2280*/  LOP3.LUT R0, R58, 0xffff, RZ, 0xc0, !PT ;  /* 0x0000ffff3a007812 */ /* 0x020fe200078ec0ff */
[----:B------:R-:W-:Y:S01]  /*2290*/  IMAD.SHL.U32 R10, R62, 0x8, RZ ;  /* 0x000000083e0a7824 */ /* 0x000fe200078e00ff */
[----:B------:R-:W-:Y:S01]  /*22a0*/  ISETP.GE.AND P2, PT, R60, 0x2, PT ;  /* 0x000000023c00780c */ /* 0x000fe20003f46270 */
[----:B------:R-:W-:Y:S01]  /*22b0*/  BSSY B1, `(.L_x_39) ;  /* 0x000000e000017945 */ /* 0x000fe20003800000 */
[----:B------:R-:W-:Y:S02]  /*22c0*/  PRMT R0, R0, 0x8880, RZ ;  /* 0x0000888000007816 */ /* 0x000fe400000000ff */
[----:B------:R-:W-:Y:S02]  /*22d0*/  ISETP.LT.OR P0, PT, R20, 0x1, !P2 ;  /* 0x000000011400780c */ /* 0x000fe40005701670 */
[----:B------:R-:W-:Y:S01]  /*22e0*/  SHF.L.U64.HI R11, R62, 0x3, R63 ;  /* 0x000000033e0b7819 */ /* 0x000fe2000001023f */
[----:B------:R-:W-:-:S04]  /*22f0*/  IMAD R3, R0, R57, RZ ;  /* 0x0000003900037224 */ /* 0x000fc800078e02ff */
[----:B------:R-:W-:Y:S02]  /*2300*/  @!P1 IMAD R15, R24, R56, R3 ;  /* 0x00000038180f9224 */ /* 0x000fe400078e0203 */
[----:B------:R-:W-:-:S03]  /*2310*/  IMAD.WIDE.U32 R10, R67, R62, R10 ;  /* 0x0000003e430a7225 */ /* 0x000fc600078e000a */
[----:B------:R1:W-:Y:S01]  /*2320*/  @!P1 STG.E.U8 desc[UR36][R6.64], R15 ;  /* 0x0000000f06009986 */ /* 0x0003e2000c101124 */
[----:B------:R-:W-:Y:S01]  /*2330*/  IADD3 R10, P4, P5, R14, R64, R10 ;  /* 0x000000400e0a7210 */ /* 0x000fe20007d9e00a */
[----:B------:R-:W-:Y:S01]  /*2340*/  IMAD.IADD R14, R21, 0x1, R11 ;  /* 0x00000001150e7824 */ /* 0x000fe200078e020b */
[----:B------:R-:W-:Y:S11]  /*2350*/  @P0 BRA `(.L_x_40) ;  /* 0x00000000000c0947 */ /* 0x000ff60003800000 */
[----:B------:R-:W2:Y:S02]  /*2360*/  LDG.E.U8 R58, desc[UR36][R8.64+0x1] ;  /* 0x00000124083a7981 */ /* 0x000ea4000c1e1100 */
[----:B--2---:R-:W-:-:S05]  /*2370*/  PRMT R0, R58, 0x8880, RZ ;  /* 0x000088803a007816 */ /* 0x004fca00000000ff */
[----:B------:R-:W-:-:S07]  /*2380*/  IMAD R3, R0, R57, RZ ;  /* 0x0000003900037224 */ /* 0x000fce00078e02ff */
.L_x_40:
[----:B------:R-:W-:Y:S05]  /*2390*/  BSYNC B1 ;  /* 0x0000000000017941 */ /* 0x000fea0003800000 */
.L_x_39:
[----:B------:R-:W-:Y:S01]  /*23a0*/  ISETP.LT.OR P3, PT, R20, 0x9, !P3 ;  /* 0x000000091400780c */ /* 0x000fe20005f61670 */
[----:B------:R-:W-:Y:S01]  /*23b0*/  @!P0 IMAD R25, R25, R56, R3 ;  /* 0x0000003819198224 */ /* 0x000fe200078e0203 */
[C---:B------:R-:W-:Y:S01]  /*23c0*/  ISETP.GE.AND P1, PT, R60.reuse, 0x9, PT ;  /* 0x000000093c00780c */ /* 0x040fe20003f26270 */
[----:B------:R-:W-:Y:S01]  /*23d0*/  BSSY B1, `(.L_x_41) ;  /* 0x000000b000017945 */ /* 0x000fe20003800000 */
[----:B------:R-:W-:Y:S02]  /*23e0*/  IADD3.X R11, R13, R65, R14, P4, P5 ;  /* 0x000000410d0b7210 */ /* 0x000fe400027ea40e */
[----:B------:R2:W-:Y:S01]  /*23f0*/  @!P0 STG.E.U8 desc[UR36][R6.64+0x1], R25 ;  /* 0x0000011906008986 */ /* 0x0005e2000c101124 */
[----:B------:R-:W-:Y:S02]  /*2400*/  ISETP.GE.AND P0, PT, R60, 0xa, PT ;  /* 0x0000000a3c00780c */ /* 0x000fe40003f06270 */
[C---:B------:R-:W-:Y:S02]  /*2410*/  ISETP.LT.OR P2, PT, R20.reuse, 0x9, !P2 ;  /* 0x000000091400780c */ /* 0x040fe40005741670 */
[----:B------:R-:W-:-:S02]  /*2420*/  ISETP.LT.OR P5, PT, R20, 0x1, !P1 ;  /* 0x000000011400780c */ /* 0x000fc40004fa1670 */
[----:B------:R-:W-:Y:S01]  /*2430*/  ISETP.LT.OR P4, PT, R20, 0x1, !P0 ;  /* 0x000000011400780c */ /* 0x000fe20004781670 */
[----:B------:R-:W-:-:S12]  /*2440*/  @P3 BRA `(.L_x_42) ;  /* 0x00000000000c3947 */ /* 0x000fd80003800000 */
[----:B------:R-:W3:Y:S02]  /*2450*/  LDG.E.U8 R58, desc[UR36][R10.64] ;  /* 0x000000240a3a7981 */ /* 0x000ee4000c1e1100 */
[----:B---3--:R-:W-:-:S05]  /*2460*/  PRMT R0, R58, 0x8880, RZ ;  /* 0x000088803a007816 */ /* 0x008fca00000000ff */
[----:B------:R-:W-:-:S07]  /*2470*/  IMAD R3, R0, R57, RZ ;  /* 0x0000003900037224 */ /* 0x000fce00078e02ff */
.L_x_42:
[----:B------:R-:W-:Y:S05]  /*2480*/  BSYNC B1 ;  /* 0x0000000000017941 */ /* 0x000fea0003800000 */
.L_x_41:
[----:B------:R-:W-:Y:S01]  /*2490*/  @!P3 IMAD R13, R26, R56, R3 ;  /* 0x000000381a0db224 */ /* 0x000fe200078e0203 */
[----:B------:R-:W-:Y:S04]  /*24a0*/  BSSY B1, `(.L_x_43) ;  /* 0x0000006000017945 */ /* 0x000fe80003800000 */
[----:B------:R3:W-:Y:S01]  /*24b0*/  @!P3 STG.E.U8 desc[UR36][R4.64], R13 ;  /* 0x0000000d0400b986 */ /* 0x0007e2000c101124 */
[----:B------:R-:W-:Y:S05]  /*24c0*/  @P2 BRA `(.L_x_44) ;  /* 0x00000000000c2947 */ /* 0x000fea0003800000 */
[----:B------:R-:W4:Y:S02]  /*24d0*/  LDG.E.U8 R58, desc[UR36][R10.64+0x1] ;  /* 0x000001240a3a7981 */ /* 0x000f24000c1e1100 */
[----:B----4-:R-:W-:-:S05]  /*24e0*/  PRMT R0, R58, 0x8880, RZ ;  /* 0x000088803a007816 */ /* 0x010fca00000000ff */
[----:B------:R-:W-:-:S07]  /*24f0*/  IMAD R3, R0, R57, RZ ;  /* 0x0000003900037224 */ /* 0x000fce00078e02ff */
.L_x_44:
[----:B------:R-:W-:Y:S05]  /*2500*/  BSYNC B1 ;  /* 0x0000000000017941 */ /* 0x000fea0003800000 */
.L_x_43:
[----:B------:R-:W-:Y:S01]  /*2510*/  @!P2 IMAD R27, R27, R56, R3 ;  /* 0x000000381b1ba224 */ /* 0x000fe200078e0203 */
[----:B------:R-:W-:Y:S04]  /*2520*/  BSSY B1, `(.L_x_45) ;  /* 0x0000006000017945 */ /* 0x000fe80003800000 */
[----:B------:R4:W-:Y:S01]  /*2530*/  @!P2 STG.E.U8 desc[UR36][R4.64+0x1], R27 ;  /* 0x0000011b0400a986 */ /* 0x0009e2000c101124 */
[----:B------:R-:W-:Y:S05]  /*2540*/  @P5 BRA `(.L_x_46) ;  /* 0x00000000000c5947 */ /* 0x000fea0003800000 */
[----:B------:R-:W5:Y:S02]  /*2550*/  LDG.E.U8 R58, desc[UR36][R8.64+0x8] ;  /* 0x00000824083a7981 */ /* 0x000f64000c1e1100 */
[----:B-----5:R-:W-:-:S05]  /*2560*/  PRMT R0, R58, 0x8880, RZ ;  /* 0x000088803a007816 */ /* 0x020fca00000000ff */
[----:B------:R-:W-:-:S07]  /*2570*/  IMAD R3, R0, R57, RZ ;  /* 0x0000003900037224 */ /* 0x000fce00078e02ff */
.L_x_46:
[----:B------:R-:W-:Y:S05]  /*2580*/  BSYNC B1 ;  /* 0x0000000000017941 */ /* 0x000fea0003800000 */
.L_x_45:
[----:B---3--:R-:W-:Y:S01]  /*2590*/  @!P5 IMAD R13, R28, R56, R3 ;  /* 0x000000381c0dd224 */ /* 0x008fe200078e0203 */
[----:B------:R-:W-:Y:S04]  /*25a0*/  BSSY B1, `(.L_x_47) ;  /* 0x0000006000017945 */ /* 0x000fe80003800000 */
[----:B------:R3:W-:Y:S01]  /*25b0*/  @!P5 STG.E.U8 desc[UR36][R6.64+0x8], R13 ;  /* 0x0000080d0600d986 */ /* 0x0007e2000c101124 */
[----:B------:R-:W-:Y:S05]  /*25c0*/  @P4 BRA `(.L_x_48) ;  /* 0x00000000000c4947 */ /* 0x000fea0003800000 */
[----:B------:R-:W5:Y:S02]  /*25d0*/  LDG.E.U8 R58, desc[UR36][R8.64+0x9] ;  /* 0x00000924083a7981 */ /* 0x000f64000c1e1100 */
[----:B-----5:R-:W-:-:S05]  /*25e0*/  PRMT R0, R58, 0x8880, RZ ;  /* 0x000088803a007816 */ /* 0x020fca00000000ff */
[----:B------:R-:W-:-:S07]  /*25f0*/  IMAD R3, R0, R57, RZ ;  /* 0x0000003900037224 */ /* 0x000fce00078e02ff */
.L_x_48:
[----:B------:R-:W-:Y:S05]  /*2600*/  BSYNC B1 ;  /* 0x0000000000017941 */ /* 0x000fea0003800000 */
.L_x_47:
[----:B------:R-:W-:Y:S01]  /*2610*/  ISETP.LT.OR P1, PT, R20, 0x9, !P1 ;  /* 0x000000091400780c */ /* 0x000fe20004f21670 */
[----:B------:R-:W-:Y:S01]  /*2620*/  @!P4 IMAD R29, R29, R56, R3 ;  /* 0x000000381d1dc224 */ /* 0x000fe200078e0203 */
[C---:B------:R-:W-:Y:S01]  /*2630*/  ISETP.GE.AND P3, PT, R60.reuse, 0x11, PT ;  /* 0x000000113c00780c */ /* 0x040fe20003f66270 */
[----:B------:R-:W-:Y:S01]  /*2640*/  BSSY B1, `(.L_x_49) ;  /* 0x000000a000017945 */ /* 0x000fe20003800000 */
[----:B------:R-:W-:Y:S02]  /*2650*/  ISETP.GE.AND P2, PT, R60, 0x12, PT ;  /* 0x000000123c00780c */ /* 0x000fe40003f46270 */
[----:B------:R0:W-:Y:S01]  /*2660*/  @!P4 STG.E.U8 desc[UR36][R6.64+0x9], R29 ;  /* 0x0000091d0600c986 */ /* 0x0001e2000c101124 */
[C---:B------:R-:W-:Y:S02]  /*2670*/  ISETP.LT.OR P0, PT, R20.reuse, 0x9, !P0 ;  /* 0x000000091400780c */ /* 0x040fe40004701670 */
[C---:B------:R-:W-:Y:S02]  /*2680*/  ISETP.LT.OR P5, PT, R20.reuse, 0x1, !P3 ;  /* 0x000000011400780c */ /* 0x040fe40005fa1670 */
[----:B------:R-:W-:-:S02]  /*2690*/  ISETP.LT.OR P4, PT, R20, 0x1, !P2 ;  /* 0x000000011400780c */ /* 0x000fc40005781670 */
[----:B------:R-:W-:Y:S11]  /*26a0*/  @P1 BRA `(.L_x_50) ;  /* 0x00000000000c1947 */ /* 0x000ff60003800000 */
[----:B------:R-:W5:Y:S02]  /*26b0*/  LDG.E.U8 R58, desc[UR36][R10.64+0x8] ;  /* 0x000008240a3a7981 */ /* 0x000f64000c1e1100 */
[----:B-----5:R-:W-:-:S05]  /*26c0*/  PRMT R0, R58, 0x8880, RZ ;  /* 0x000088803a007816 */ /* 0x020fca00000000ff */
[----:B------:R-:W-:-:S07]  /*26d0*/  IMAD R3, R0, R57, RZ ;  /* 0x0000003900037224 */ /* 0x000fce00078e02ff */
.L_x_50:
[----:B------:R-:W-:Y:S05]  /*26e0*/  BSYNC B1 ;  /* 0x0000000000017941 */ /* 0x000fea0003800000 */
.L_x_49:
[----:B---3--:R-:W-:Y:S01]  /*26f0*/  @!P1 IMAD R13, R30, R56, R3 ;  /* 0x000000381e0d9224 */ /* 0x008fe200078e0203 */
[----:B------:R-:W-:Y:S04]  /*2700*/  BSSY B1, `(.L_x_51) ;  /* 0x0000006000017945 */ /* 0x000fe80003800000 */
[----:B------:R3:W-:Y:S01]  /*2710*/  @!P1 STG.E.U8 desc[UR36][R4.64+0x8], R13 ;  /* 0x0000080d04009986 */ /* 0x0007e2000c101124 */
[----:B------:R-:W-:Y:S05]  /*2720*/  @P0 BRA `(.L_x_52) ;  /* 0x00000000000c0947 */ /* 0x000fea0003800000 */
[----:B------:R-:W5:Y:S02]  /*2730*/  LDG.E.U8 R58, desc[UR36][R10.64+0x9] ;  /* 0x000009240a3a7981 */ /* 0x000f64000c1e1100 */
[----:B-----5:R-:W-:-:S05]  /*2740*/  PRMT R0, R58, 0x8880, RZ ;  /* 0x000088803a007816 */ /* 0x020fca00000000ff */
[----:B------:R-:W-:-:S07]  /*2750*/  IMAD R3, R0, R57, RZ ;  /* 0x0000003900037224 */ /* 0x000fce00078e02ff */
.L_x_52:
[----:B------:R-:W-:Y:S05]  /*2760*/  BSYNC B1 ;  /* 0x0000000000017941 */ /* 0x000fea0003800000 */
.L_x_51:
[----:B------:R-:W-:Y:S01]  /*2770*/  @!P0 IMAD R31, R31, R56, R3 ;  /* 0x000000381f1f8224 */ /* 0x000fe200078e0203 */
[----:B------:R-:W-:Y:S04]  /*2780*/  BSSY B1, `(.L_x_53) ;  /* 0x0000006000017945 */ /* 0x000fe80003800000 */
[----:B------:R0:W-:Y:S01]  /*2790*/  @!P0 STG.E.U8 desc[UR36][R4.64+0x9], R31 ;  /* 0x0000091f04008986 */ /* 0x0001e2000c101124 */
[----:B------:R-:W-:Y:S05]  /*27a0*/  @P5 BRA `(.L_x_54) ;  /* 0x00000000000c5947 */ /* 0x000fea0003800000 */
[----:B------:R-:W5:Y:S02]  /*27b0*/  LDG.E.U8 R58, desc[UR36][R8.64+0x10] ;  /* 0x00001024083a7981 */ /* 0x000f64000c1e1100 */
[----:B-----5:R-:W-:-:S05]  /*27c0*/  PRMT R0, R58, 0x8880, RZ ;  /* 0x000088803a007816 */ /* 0x020fca00000000ff */
[----:B------:R-:W-:-:S07]  /*27d0*/  IMAD R3, R0, R57, RZ ;  /* 0x0000003900037224 */ /* 0x000fce00078e02ff */
.L_x_54:
[----:B------:R-:W-:Y:S05]  /*27e0*/  BSYNC B1 ;  /* 0x0000000000017941 */ /* 0x000fea0003800000 */
.L_x_53:
[----:B---3--:R-:W-:Y:S01]  /*27f0*/  @!P5 IMAD R13, R32, R56, R3 ;  /* 0x00000038200dd224 */ /* 0x008fe200078e0203 */
[----:B------:R-:W-:Y:S04]  /*2800*/  BSSY B1, `(.L_x_55) ;  /* 0x0000006000017945 */ /* 0x000fe80003800000 */
[----:B------:R3:W-:Y:S01]  /*2810*/  @!P5 STG.E.U8 desc[UR36][R6.64+0x10], R13 ;  /* 0x0000100d0600d986 */ /* 0x0007e2000c101124 */
[----:B------:R-:W-:Y:S05]  /*2820*/  @P4 BRA `(.L_x_56) ;  /* 0x00000000000c4947 */ /* 0x000fea0003800000 */
[----:B------:R-:W5:Y:S02]  /*2830*/  LDG.E.U8 R58, desc[UR36][R8.64+0x11] ;  /* 0x00001124083a7981 */ /* 0x000f64000c1e1100 */
[----:B-----5:R-:W-:-:S05]  /*2840*/  PRMT R0, R58, 0x8880, RZ ;  /* 0x000088803a007816 */ /* 0x020fca00000000ff */
[----:B------:R-:W-:-:S07]  /*2850*/  IMAD R3, R0, R57, RZ ;  /* 0x0000003900037224 */ /* 0x000fce00078e02ff */
.L_x_56:
[----:B------:R-:W-:Y:S05]  /*2860*/  BSYNC B1 ;  /* 0x0000000000017941 */ /* 0x000fea0003800000 */
.L_x_55:
        /* <DEDUP_REMOVED lines=13> */
.L_x_58:
[----:B------:R-:W-:Y:S05]  /*2940*/  BSYNC B1 ;  /* 0x0000000000017941 */ /* 0x000fea0003800000 */
.L_x_57:
[----:B---3--:R-:W-:Y:S01]  /*2950*/  @!P3 IMAD R13, R34, R56, R3 ;  /* 0x00000038220db224 */ /* 0x008fe200078e0203 */
[----:B------:R-:W-:Y:S04]  /*2960*/  BSSY B1, `(.L_x_59) ;  /* 0x0000006000017945 */ /* 0x000fe80003800000 */
[----:B------:R3:W-:Y:S01]  /*2970*/  @!P3 STG.E.U8 desc[UR36][R4.64+0x10], R13 ;  /* 0x0000100d0400b986 */ /* 0x0007e2000c101124 */
[----:B------:R-:W-:Y:S05]  /*2980*/  @P2 BRA `(.L_x_60) ;  /* 0x00000000000c2947 */ /* 0x000fea0003800000 */
[----:B------:R-:W5:Y:S02]  /*2990*/  LDG.E.U8 R58, desc[UR36][R10.64+0x11] ;  /* 0x000011240a3a7981 */ /* 0x000f64000c1e1100 */
[----:B-----5:R-:W-:-:S05]  /*29a0*/  PRMT R0, R58, 0x8880, RZ ;  /* 0x000088803a007816 */ /* 0x020fca00000000ff */
[----:B------:R-:W-:-:S07]  /*29b0*/  IMAD R3, R0, R57, RZ ;  /* 0x0000003900037224 */ /* 0x000fce00078e02ff */
.L_x_60:
[----:B------:R-:W-:Y:S05]  /*29c0*/  BSYNC B1 ;  /* 0x0000000000017941 */ /* 0x000fea0003800000 */
.L_x_59:
[----:B------:R-:W-:Y:S01]  /*29d0*/  @!P2 IMAD R35, R35, R56, R3 ;  /* 0x000000382323a224 */ /* 0x000fe200078e0203 */
[----:B------:R-:W-:Y:S04]  /*29e0*/  BSSY B1, `(.L_x_61) ;  /* 0x0000006000017945 */ /* 0x000fe80003800000 */
[----:B------:R0:W-:Y:S01]  /*29f0*/  @!P2 STG.E.U8 desc[UR36][R4.64+0x11], R35 ;  /* 0x000011230400a986 */ /* 0x0001e2000c101124 */
[----:B------:R-:W-:Y:S05]  /*2a00*/  @P5 BRA `(.L_x_62) ;  /* 0x00000000000c5947 */ /* 0x000fea0003800000 */
[----:B------:R-:W5:Y:S02]  /*2a10*/  LDG.E.U8 R58, desc[UR36][R8.64+0x18] ;  /* 0x00001824083a7981 */ /* 0x000f64000c1e1100 */
[----:B-----5:R-:W-:-:S05]  /*2a20*/  PRMT R0, R58, 0x8880, RZ ;  /* 0x000088803a007816 */ /* 0x020fca00000000ff */
[----:B------:R-:W-:-:S07]  /*2a30*/  IMAD R3, R0, R57, RZ ;  /* 0x0000003900037224 */ /* 0x000fce00078e02ff */
.L_x_62:
[----:B------:R-:W-:Y:S05]  /*2a40*/  BSYNC B1 ;  /* 0x0000000000017941 */ /* 0x000fea0003800000 */
.L_x_61:
[----:B---3--:R-:W-:Y:S01]  /*2a50*/  @!P5 IMAD R13, R36, R56, R3 ;  /* 0x00000038240dd224 */ /* 0x008fe200078e0203 */
[----:B------:R-:W-:Y:S04]  /*2a60*/  BSSY B1, `(.L_x_63) ;  /* 0x0000006000017945 */ /* 0x000fe80003800000 */
[----:B------:R3:W-:Y:S01]  /*2a70*/  @!P5 STG.E.U8 desc[UR36][R6.64+0x18], R13 ;  /* 0x0000180d0600d986 */ /* 0x0007e2000c101124 */
[----:B------:R-:W-:Y:S05]  /*2a80*/  @P4 BRA `(.L_x_64) ;  /* 0x00000000000c4947 */ /* 0x000fea0003800000 */
[----:B------:R-:W5:Y:S02]  /*2a90*/  LDG.E.U8 R58, desc[UR36][R8.64+0x19] ;  /* 0x00001924083a7981 */ /* 0x000f64000c1e1100 */
[----:B-----5:R-:W-:-:S05]  /*2aa0*/  PRMT R0, R58, 0x8880, RZ ;  /* 0x000088803a007816 */ /* 0x020fca00000000ff */
[----:B------:R-:W-:-:S07]  /*2ab0*/  IMAD R3, R0, R57, RZ ;  /* 0x0000003900037224 */ /* 0x000fce00078e02ff */
.L_x_64:
[----:B------:R-:W-:Y:S05]  /*2ac0*/  BSYNC B1 ;  /* 0x0000000000017941 */ /* 0x000fea0003800000 */
.L_x_63:
        /* <DEDUP_REMOVED lines=13> */
.L_x_66:
[----:B------:R-:W-:Y:S05]  /*2ba0*/  BSYNC B1 ;  /* 0x0000000000017941 */ /* 0x000fea0003800000 */
.L_x_65:
[----:B---3--:R-:W-:Y:S01]  /*2bb0*/  @!P1 IMAD R13, R38, R56, R3 ;  /* 0x00000038260d9224 */ /* 0x008fe200078e0203 */
[----:B------:R-:W-:Y:S04]  /*2bc0*/  BSSY B1, `(.L_x_67) ;  /* 0x0000006000017945 */ /* 0x000fe80003800000 */
[----:B------:R3:W-:Y:S01]  /*2bd0*/  @!P1 STG.E.U8 desc[UR36][R4.64+0x18], R13 ;  /* 0x0000180d04009986 */ /* 0x0007e2000c101124 */
[----:B------:R-:W-:Y:S05]  /*2be0*/  @P4 BRA `(.L_x_68) ;  /* 0x00000000000c4947 */ /* 0x000fea0003800000 */
[----:B------:R-:W5:Y:S02]  /*2bf0*/  LDG.E.U8 R58, desc[UR36][R10.64+0x19] ;  /* 0x000019240a3a7981 */ /* 0x000f64000c1e1100 */
[----:B-----5:R-:W-:-:S05]  /*2c00*/  PRMT R0, R58, 0x8880, RZ ;  /* 0x000088803a007816 */ /* 0x020fca00000000ff */
[----:B------:R-:W-:-:S07]  /*2c10*/  IMAD R3, R0, R57, RZ ;  /* 0x0000003900037224 */ /* 0x000fce00078e02ff */
.L_x_68:
[----:B------:R-:W-:Y:S05]  /*2c20*/  BSYNC B1 ;  /* 0x0000000000017941 */ /* 0x000fea0003800000 */
.L_x_67:
[----:B------:R-:W-:Y:S01]  /*2c30*/  @!P4 IMAD R39, R39, R56, R3 ;  /* 0x000000382727c224 */ /* 0x000fe200078e0203 */
[----:B------:R-:W-:Y:S04]  /*2c40*/  BSSY B1, `(.L_x_69) ;  /* 0x0000006000017945 */ /* 0x000fe80003800000 */
[----:B------:R0:W-:Y:S01]  /*2c50*/  @!P4 STG.E.U8 desc[UR36][R4.64+0x19], R39 ;  /* 0x000019270400c986 */ /* 0x0001e2000c101124 */
[----:B------:R-:W-:Y:S05]  /*2c60*/  @P5 BRA `(.L_x_70) ;  /* 0x00000000000c5947 */ /* 0x000fea0003800000 */
[----:B------:R-:W5:Y:S02]  /*2c70*/  LDG.E.U8 R58, desc[UR36][R8.64+0x20] ;  /* 0x00002024083a7981 */ /* 0x000f64000c1e1100 */
[----:B-----5:R-:W-:-:S05]  /*2c80*/  PRMT R0, R58, 0x8880, RZ ;  /* 0x000088803a007816 */ /* 0x020fca00000000ff */
[----:B------:R-:W-:-:S07]  /*2c90*/  IMAD R3, R0, R57, RZ ;  /* 0x0000003900037224 */ /* 0x000fce00078e02ff */
.L_x_70:
[----:B------:R-:W-:Y:S05]  /*2ca0*/  BSYNC B1 ;  /* 0x0000000000017941 */ /* 0x000fea0003800000 */
.L_x_69:
[----:B---3--:R-:W-:Y:S01]  /*2cb0*/  @!P5 IMAD R13, R40, R56, R3 ;  /* 0x00000038280dd224 */ /* 0x008fe200078e0203 */
[----:B------:R-:W-:Y:S04]  /*2cc0*/  BSSY B1, `(.L_x_71) ;  /* 0x0000006000017945 */ /* 0x000fe80003800000 */
[----:B------:R3:W-:Y:S01]  /*2cd0*/  @!P5 STG.E.U8 desc[UR36][R6.64+0x20], R13 ;  /* 0x0000200d0600d986 */ /* 0x0007e2000c101124 */
[----:B------:R-:W-:Y:S05]  /*2ce0*/  @P0 BRA `(.L_x_72) ;  /* 0x00000000000c0947 */ /* 0x000fea0003800000 */
[----:B------:R-:W5:Y:S02]  /*2cf0*/  LDG.E.U8 R58, desc[UR36][R8.64+0x21] ;  /* 0x00002124083a7981 */ /* 0x000f64000c1e1100 */
[----:B-----5:R-:W-:-:S05]  /*2d00*/  PRMT R0, R58, 0x8880, RZ ;  /* 0x000088803a007816 */ /* 0x020fca00000000ff */
[----:B------:R-:W-:-:S07]  /*2d10*/  IMAD R3, R0, R57, RZ ;  /* 0x0000003900037224 */ /* 0x000fce00078e02ff */
.L_x_72:
[----:B------:R-:W-:Y:S05]  /*2d20*/  BSYNC B1 ;  /* 0x0000000000017941 */ /* 0x000fea0003800000 */
.L_x_71:
        /* <DEDUP_REMOVED lines=13> */
.L_x_74:
[----:B------:R-:W-:Y:S05]  /*2e00*/  BSYNC B1 ;  /* 0x0000000000017941 */ /* 0x000fea0003800000 */
.L_x_73:
[----:B---3--:R-:W-:Y:S01]  /*2e10*/  @!P3 IMAD R13, R42, R56, R3 ;  /* 0x000000382a0db224 */ /* 0x008fe200078e0203 */
[----:B------:R-:W-:Y:S04]  /*2e20*/  BSSY B1, `(.L_x_75) ;  /* 0x0000006000017945 */ /* 0x000fe80003800000 */
[----:B------:R3:W-:Y:S01]  /*2e30*/  @!P3 STG.E.U8 desc[UR36][R4.64+0x20], R13 ;  /* 0x0000200d0400b986 */ /* 0x0007e2000c101124 */
[----:B------:R-:W-:Y:S05]  /*2e40*/  @P2 BRA `(.L_x_76) ;  /* 0x00000000000c2947 */ /* 0x000fea0003800000 */
[----:B------:R-:W5:Y:S02]  /*2e50*/  LDG.E.U8 R58, desc[UR36][R10.64+0x21] ;  /* 0x000021240a3a7981 */ /* 0x000f64000c1e1100 */
[----:B-----5:R-:W-:-:S05]  /*2e60*/  PRMT R0, R58, 0x8880, RZ ;  /* 0x000088803a007816 */ /* 0x020fca00000000ff */
[----:B------:R-:W-:-:S07]  /*2e70*/  IMAD R3, R0, R57, RZ ;  /* 0x0000003900037224 */ /* 0x000fce00078e02ff */
.L_x_76:
[----:B------:R-:W-:Y:S05]  /*2e80*/  BSYNC B1 ;  /* 0x0000000000017941 */ /* 0x000fea0003800000 */
.L_x_75:
[----:B------:R-:W-:Y:S01]  /*2e90*/  @!P2 IMAD R43, R43, R56, R3 ;  /* 0x000000382b2ba224 */ /* 0x000fe200078e0203 */
[----:B------:R-:W-:Y:S04]  /*2ea0*/  BSSY B1, `(.L_x_77) ;  /* 0x0000006000017945 */ /* 0x000fe80003800000 */
[----:B------:R0:W-:Y:S01]  /*2eb0*/  @!P2 STG.E.U8 desc[UR36][R4.64+0x21], R43 ;  /* 0x0000212b0400a986 */ /* 0x0001e2000c101124 */
[----:B------:R-:W-:Y:S05]  /*2ec0*/  @P0 BRA `(.L_x_78) ;  /* 0x00000000000c0947 */ /* 0x000fea0003800000 */
[----:B------:R-:W5:Y:S02]  /*2ed0*/  LDG.E.U8 R58, desc[UR36][R8.64+0x28] ;  /* 0x00002824083a7981 */ /* 0x000f64000c1e1100 */
[----:B-----5:R-:W-:-:S05]  /*2ee0*/  PRMT R0, R58, 0x8880, RZ ;  /* 0x000088803a007816 */ /* 0x020fca00000000ff */
[----:B------:R-:W-:-:S07]  /*2ef0*/  IMAD R3, R0, R57, RZ ;  /* 0x0000003900037224 */ /* 0x000fce00078e02ff */
.L_x_78:
[----:B------:R-:W-:Y:S05]  /*2f00*/  BSYNC B1 ;  /* 0x0000000000017941 */ /* 0x000fea0003800000 */
.L_x_77:
[----:B---3--:R-:W-:Y:S01]  /*2f10*/  @!P0 IMAD R13, R44, R56, R3 ;  /* 0x000000382c0d8224 */ /* 0x008fe200078e0203 */
[----:B------:R-:W-:Y:S04]  /*2f20*/  BSSY B1, `(.L_x_79) ;  /* 0x0000006000017945 */ /* 0x000fe80003800000 */
[----:B------:R3:W-:Y:S01]  /*2f30*/  @!P0 STG.E.U8 desc[UR36][R6.64+0x28], R13 ;  /* 0x0000280d06008986 */ /* 0x0007e2000c101124 */
[----:B------:R-:W-:Y:S05]  /*2f40*/  @P5 BRA `(.L_x_80) ;  /* 0x00000000000c5947 */ /* 0x000fea0003800000 */
[----:B------:R-:W5:Y:S02]  /*2f50*/  LDG.E.U8 R58, desc[UR36][R8.64+0x29] ;  /* 0x00002924083a7981 */ /* 0x000f64000c1e1100 */
[----:B-----5:R-:W-:-:S05]  /*2f60*/  PRMT R0, R58, 0x8880, RZ ;  /* 0x000088803a007816 */ /* 0x020fca00000000ff */
[----:B------:R-:W-:-:S07]  /*2f70*/  IMAD R3, R0, R57, RZ ;  /* 0x0000003900037224 */ /* 0x000fce00078e02ff */
.L_x_80:
[----:B------:R-:W-:Y:S05]  /*2f80*/  BSYNC B1 ;  /* 0x0000000000017941 */ /* 0x000fea0003800000 */
.L_x_79:
        /* <DEDUP_REMOVED lines=13> */
.L_x_82:
[----:B------:R-:W-:Y:S05]  /*3060*/  BSYNC B1 ;  /* 0x0000000000017941 */ /* 0x000fea0003800000 */
.L_x_81:
[----:B---3--:R-:W-:Y:S01]  /*3070*/  @!P4 IMAD R13, R46, R56, R3 ;  /* 0x000000382e0dc224 */ /* 0x008fe200078e0203 */
[----:B------:R-:W-:Y:S04]  /*3080*/  BSSY B1, `(.L_x_83) ;  /* 0x0000006000017945 */ /* 0x000fe80003800000 */
[----:B------:R3:W-:Y:S01]  /*3090*/  @!P4 STG.E.U8 desc[UR36][R4.64+0x28], R13 ;  /* 0x0000280d0400c986 */ /* 0x0007e2000c101124 */
[----:B------:R-:W-:Y:S05]  /*30a0*/  @P1 BRA `(.L_x_84) ;  /* 0x00000000000c1947 */ /* 0x000fea0003800000 */
[----:B------:R-:W5:Y:S02]  /*30b0*/  LDG.E.U8 R58, desc[UR36][R10.64+0x29] ;  /* 0x000029240a3a7981 */ /* 0x000f64000c1e1100 */
[----:B-----5:R-:W-:-:S05]  /*30c0*/  PRMT R0, R58, 0x8880, RZ ;  /* 0x000088803a007816 */ /* 0x020fca00000000ff */
[----:B------:R-:W-:-:S07]  /*30d0*/  IMAD R3, R0, R57, RZ ;  /* 0x0000003900037224 */ /* 0x000fce00078e02ff */
.L_x_84:
[----:B------:R-:W-:Y:S05]  /*30e0*/  BSYNC B1 ;  /* 0x0000000000017941 */ /* 0x000fea0003800000 */
.L_x_83:
[----:B------:R-:W-:Y:S01]  /*30f0*/  @!P1 IMAD R47, R47, R56, R3 ;  /* 0x000000382f2f9224 */ /* 0x000fe200078e0203 */
[----:B------:R-:W-:Y:S04]  /*3100*/  BSSY B1, `(.L_x_85) ;  /* 0x0000006000017945 */ /* 0x000fe80003800000 */
[----:B------:R0:W-:Y:S01]  /*3110*/  @!P1 STG.E.U8 desc[UR36][R4.64+0x29], R47 ;  /* 0x0000292f04009986 */ /* 0x0001e2000c101124 */
[----:B------:R-:W-:Y:S05]  /*3120*/  @P3 BRA `(.L_x_86) ;  /* 0x00000000000c3947 */ /* 0x000fea0003800000 */
[----:B------:R-:W5:Y:S02]  /*3130*/  LDG.E.U8 R58, desc[UR36][R8.64+0x30] ;  /* 0x00003024083a7981 */ /* 0x000f64000c1e1100 */
[----:B-----5:R-:W-:-:S05]  /*3140*/  PRMT R0, R58, 0x8880, RZ ;  /* 0x000088803a007816 */ /* 0x020fca00000000ff */
[----:B------:R-:W-:-:S07]  /*3150*/  IMAD R3, R0, R57, RZ ;  /* 0x0000003900037224 */ /* 0x000fce00078e02ff */
.L_x_86:
[----:B------:R-:W-:Y:S05]  /*3160*/  BSYNC B1 ;  /* 0x0000000000017941 */ /* 0x000fea0003800000 */
.L_x_85:
[----:B---3--:R-:W-:Y:S01]  /*3170*/  @!P3 IMAD R13, R48, R56, R3 ;  /* 0x00000038300db224 */ /* 0x008fe200078e0203 */
[----:B------:R-:W-:Y:S04]  /*3180*/  BSSY B1, `(.L_x_87) ;  /* 0x0000006000017945 */ /* 0x000fe80003800000 */
[----:B------:R3:W-:Y:S01]  /*3190*/  @!P3 STG.E.U8 desc[UR36][R6.64+0x30], R13 ;  /* 0x0000300d0600b986 */ /* 0x0007e2000c101124 */
[----:B------:R-:W-:Y:S05]  /*31a0*/  @P5 BRA `(.L_x_88) ;  /* 0x00000000000c5947 */ /* 0x000fea0003800000 */
[----:B------:R-:W5:Y:S02]  /*31b0*/  LDG.E.U8 R58, desc[UR36][R8.64+0x31] ;  /* 0x00003124083a7981 */ /* 0x000f64000c1e1100 */
[----:B-----5:R-:W-:-:S05]  /*31c0*/  PRMT R0, R58, 0x8880, RZ ;  /* 0x000088803a007816 */ /* 0x020fca00000000ff */
[----:B------:R-:W-:-:S07]  /*31d0*/  IMAD R3, R0, R57, RZ ;  /* 0x0000003900037224 */ /* 0x000fce00078e02ff */
.L_x_88:
[----:B------:R-:W-:Y:S05]  /*31e0*/  BSYNC B1 ;  /* 0x0000000000017941 */ /* 0x000fea0003800000 */
.L_x_87:
        /* <DEDUP_REMOVED lines=9> */
[----:B------:R-:W-:Y:S01]  /*3280*/  ISETP.LT.OR P3, PT, R20, 0x9, !P3 ;  /* 0x000000091400780c */ /* 0x000fe20005f61670 */
[----:B------:R-:W-:-:S12]  /*3290*/  @P2 BRA `(.L_x_90) ;  /* 0x00000000000c2947 */ /* 0x000fd80003800000 */
[----:B------:R-:W5:Y:S02]  /*32a0*/  LDG.E.U8 R58, desc[UR36][R10.64+0x30] ;  /* 0x000030240a3a7981 */ /* 0x000f64000c1e1100 */
[----:B-----5:R-:W-:-:S05]  /*32b0*/  PRMT R0, R58, 0x8880, RZ ;  /* 0x000088803a007816 */ /* 0x020fca00000000ff */
[----:B------:R-:W-:-:S07]  /*32c0*/  IMAD R3, R0, R57, RZ ;  /* 0x0000003900037224 */ /* 0x000fce00078e02ff */
.L_x_90:
[----:B------:R-:W-:Y:S05]  /*32d0*/  BSYNC B1 ;  /* 0x0000000000017941 */ /* 0x000fea0003800000 */
.L_x_89:
[----:B---3--:R-:W-:Y:S01]  /*32e0*/  @!P2 IMAD R13, R50, R56, R3 ;  /* 0x00000038320da224 */ /* 0x008fe200078e0203 */
[----:B------:R-:W-:Y:S04]  /*32f0*/  BSSY B1, `(.L_x_91) ;  /* 0x0000006000017945 */ /* 0x000fe80003800000 */
[----:B------:R3:W-:Y:S01]  /*3300*/  @!P2 STG.E.U8 desc[UR36][R4.64+0x30], R13 ;  /* 0x0000300d0400a986 */ /* 0x0007e2000c101124 */
[----:B------:R-:W-:Y:S05]  /*3310*/  @P0 BRA `(.L_x_92) ;  /* 0x00000000000c0947 */ /* 0x000fea0003800000 */
[----:B------:R-:W5:Y:S02]  /*3320*/  LDG.E.U8 R58, desc[UR36][R10.64+0x31] ;  /* 0x000031240a3a7981 */ /* 0x000f64000c1e1100 */
[----:B-----5:R-:W-:-:S05]  /*3330*/  PRMT R0, R58, 0x8880, RZ ;  /* 0x000088803a007816 */ /* 0x020fca00000000ff */
[----:B------:R-:W-:-:S07]  /*3340*/  IMAD R3, R0, R57, RZ ;  /* 0x0000003900037224 */ /* 0x000fce00078e02ff */
.L_x_92:
[----:B------:R-:W-:Y:S05]  /*3350*/  BSYNC B1 ;  /* 0x0000000000017941 */ /* 0x000fea0003800000 */
.L_x_91:
[----:B------:R-:W-:Y:S01]  /*3360*/  @!P0 IMAD R51, R51, R56, R3 ;  /* 0x0000003833338224 */ /* 0x000fe200078e0203 */
[----:B------:R-:W-:Y:S04]  /*3370*/  BSSY B1, `(.L_x_93) ;  /* 0x0000006000017945 */ /* 0x000fe80003800000 */
[----:B------:R0:W-:Y:S01]  /*3380*/  @!P0 STG.E.U8 desc[UR36][R4.64+0x31], R51 ;  /* 0x0000313304008986 */ /* 0x0001e2000c101124 */
[----:B------:R-:W-:Y:S05]  /*3390*/  @P5 BRA `(.L_x_94) ;  /* 0x00000000000c5947 */ /* 0x000fea0003800000 */
[----:B------:R-:W5:Y:S02]  /*33a0*/  LDG.E.U8 R58, desc[UR36][R8.64+0x38] ;  /* 0x00003824083a7981 */ /* 0x000f64000c1e1100 */
[----:B-----5:R-:W-:-:S05]  /*33b0*/  PRMT R0, R58, 0x8880, RZ ;  /* 0x000088803a007816 */ /* 0x020fca00000000ff */
[----:B------:R-:W-:-:S07]  /*33c0*/  IMAD R3, R0, R57, RZ ;  /* 0x0000003900037224 */ /* 0x000fce00078e02ff */
.L_x_94:
[----:B------:R-:W-:Y:S05]  /*33d0*/  BSYNC B1 ;  /* 0x0000000000017941 */ /* 0x000fea0003800000 */
.L_x_93:
[----:B---3--:R-:W-:Y:S01]  /*33e0*/  @!P5 IMAD R13, R52, R56, R3 ;  /* 0x00000038340dd224 */ /* 0x008fe200078e0203 */
[----:B------:R-:W-:Y:S04]  /*33f0*/  BSSY B1, `(.L_x_95) ;  /* 0x0000006000017945 */ /* 0x000fe80003800000 */
[----:B------:R3:W-:Y:S01]  /*3400*/  @!P5 STG.E.U8 desc[UR36][R6.64+0x38], R13 ;  /* 0x0000380d0600d986 */ /* 0x0007e2000c101124 */
[----:B------:R-:W-:Y:S05]  /*3410*/  @P4 BRA `(.L_x_96) ;  /* 0x00000000000c4947 */ /* 0x000fea0003800000 */
[----:B------:R-:W5:Y:S02]  /*3420*/  LDG.E.U8 R58, desc[UR36][R8.64+0x39] ;  /* 0x00003924083a7981 */ /* 0x000f64000c1e1100 */
[----:B-----5:R-:W-:-:S05]  /*3430*/  PRMT R0, R58, 0x8880, RZ ;  /* 0x000088803a007816 */ /* 0x020fca00000000ff */
[----:B------:R-:W-:-:S07]  /*3440*/  IMAD R3, R0, R57, RZ ;  /* 0x0000003900037224 */ /* 0x000fce00078e02ff */
.L_x_96:
[----:B------:R-:W-:Y:S05]  /*3450*/  BSYNC B1 ;  /* 0x0000000000017941 */ /* 0x000fea0003800000 */
.L_x_95:
[----:B------:R-:W-:Y:S01]  /*3460*/  @!P4 IMAD R53, R53, R56, R3 ;  /* 0x000000383535c224 */ /* 0x000fe200078e0203 */
[----:B------:R-:W-:Y:S04]  /*3470*/  BSSY B1, `(.L_x_97) ;  /* 0x0000006000017945 */ /* 0x000fe80003800000 */
[----:B------:R0:W-:Y:S01]  /*3480*/  @!P4 STG.E.U8 desc[UR36][R6.64+0x39], R53 ;  /* 0x000039350600c986 */ /* 0x0001e2000c101124 */
[----:B------:R-:W-:Y:S05]  /*3490*/  @P3 BRA `(.L_x_98) ;  /* 0x00000000000c3947 */ /* 0x000fea0003800000 */
[----:B------:R-:W5:Y:S02]  /*34a0*/  LDG.E.U8 R58, desc[UR36][R10.64+0x38] ;  /* 0x000038240a3a7981 */ /* 0x000f64000c1e1100 */
[----:B-----5:R-:W-:-:S05]  /*34b0*/  PRMT R0, R58, 0x8880, RZ ;  /* 0x000088803a007816 */ /* 0x020fca00000000ff */
[----:B------:R-:W-:-:S07]  /*34c0*/  IMAD R3, R0, R57, RZ ;  /* 0x0000003900037224 */ /* 0x000fce00078e02ff */
.L_x_98:
[----:B------:R-:W-:Y:S05]  /*34d0*/  BSYNC B1 ;  /* 0x0000000000017941 */ /* 0x000fea0003800000 */
.L_x_97:
[----:B0123--:R-:W-:Y:S01]  /*34e0*/  @!P3 IMAD R7, R54, R56, R3 ;  /* 0x000000383607b224 */ /* 0x00ffe200078e0203 */
[----:B------:R-:W-:Y:S01]  /*34f0*/  ISETP.LT.OR P1, PT, R20, 0x9, !P1 ;  /* 0x000000091400780c */ /* 0x000fe20004f21670 */
[----:B------:R-:W-:Y:S03]  /*3500*/  BSSY B1, `(.L_x_99) ;  /* 0x0000006000017945 */ /* 0x000fe60003800000 */
[----:B------:R0:W-:Y:S09]  /*3510*/  @!P3 STG.E.U8 desc[UR36][R4.64+0x38], R7 ;  /* 0x000038070400b986 */ /* 0x0001f2000c101124 */
[----:B------:R-:W-:Y:S05]  /*3520*/  @P1 BRA `(.L_x_100) ;  /* 0x00000000000c1947 */ /* 0x000fea0003800000 */
[----:B------:R-:W2:Y:S02]  /*3530*/  LDG.E.U8 R58, desc[UR36][R10.64+0x39] ;  /* 0x000039240a3a7981 */ /* 0x000ea4000c1e1100 */
[----:B--2---:R-:W-:-:S05]  /*3540*/  PRMT R0, R58, 0x8880, RZ ;  /* 0x000088803a007816 */ /* 0x004fca00000000ff */
[----:B------:R-:W-:-:S07]  /*3550*/  IMAD R3, R0, R57, RZ ;  /* 0x0000003900037224 */ /* 0x000fce00078e02ff */
.L_x_100:
[----:B------:R-:W-:Y:S05]  /*3560*/  BSYNC B1 ;  /* 0x0000000000017941 */ /* 0x000fea0003800000 */
.L_x_99:
[----:B------:R-:W-:Y:S01]  /*3570*/  IMAD R3, R55, R56, R3 ;  /* 0x0000003837037224 */ /* 0x000fe200078e0203 */
[----:B------:R-:W-:Y:S06]  /*3580*/  @P1 BRA `(.L_x_101) ;  /* 0x0000000400c81947 */ /* 0x000fec0003800000 */
[----:B------:R1:W-:Y:S01]  /*3590*/  STG.E.U8 desc[UR36][R4.64+0x39], R3 ;  /* 0x0000390304007986 */ /* 0x0003e2000c101124 */
[----:B------:R-:W-:Y:S05]  /*35a0*/  BRA `(.L_x_101) ;  /* 0x0000000400c07947 */ /* 0x000fea0003800000 */
.L_x_36:
[C---:B------:R-:W-:Y:S02]  /*35b0*/  ISETP.GE.AND P1, PT, R60.reuse, 0x1, PT ;  /* 0x000000013c00780c */ /* 0x040fe40003f26270 */
[----:B------:R-:W-:Y:S02]  /*35c0*/  ISETP.GE.AND P0, PT, R60, 0x2, PT ;  /* 0x000000023c00780c */ /* 0x000fe40003f06270 */
[C---:B------:R-:W-:Y:S02]  /*35d0*/  ISETP.LT.OR P4, PT, R20.reuse, 0x1, !P1 ;  /* 0x000000011400780c */ /* 0x040fe40004f81670 */
[C---:B------:R-:W-:Y:S02]  /*35e0*/  ISETP.LT.OR P5, PT, R20.reuse, 0x1, !P0 ;  /* 0x000000011400780c */ /* 0x040fe400047a1670 */
[C---:B------:R-:W-:Y:S02]  /*35f0*/  ISETP.LT.OR P1, PT, R20.reuse, 0x9, !P1 ;  /* 0x000000091400780c */ /* 0x040fe40004f21670 */
[----:B------:R-:W-:-:S02]  /*3600*/  ISETP.LT.OR P0, PT, R20, 0x9, !P0 ;  /* 0x000000091400780c */ /* 0x000fc40004701670 */
[C---:B------:R-:W-:Y:S02]  /*3610*/  ISETP.GE.AND P3, PT, R60.reuse, 0x9, PT ;  /* 0x000000093c00780c */ /* 0x040fe40003f66270 */
[----:B------:R-:W-:-:S03]  /*3620*/  ISETP.GE.AND P2, PT, R60, 0xa, PT ;  /* 0x0000000a3c00780c */ /* 0x000fc60003f46270 */
[-C--:B------:R-:W-:Y:S02]  /*3630*/  @!P4 IMAD R3, R24, R56.reuse, RZ ;  /* 0x000000381803c224 */ /* 0x080fe400078e02ff */
[-C--:B------:R-:W-:Y:S02]  /*3640*/  @!P5 IMAD R25, R25, R56.reuse, RZ ;  /* 0x000000381919d224 */ /* 0x080fe400078e02ff */
[-C--:B------:R-:W-:Y:S01]  /*3650*/  @!P1 IMAD R9, R26, R56.reuse, RZ ;  /* 0x000000381a099224 */ /* 0x080fe200078e02ff */
[----:B------:R0:W-:Y:S01]  /*3660*/  @!P4 STG.E.U8 desc[UR36][R6.64], R3 ;  /* 0x000000030600c986 */ /* 0x0001e2000c101124 */
[C---:B------:R-:W-:Y:S01]  /*3670*/  ISETP.LT.OR P4, PT, R20.reuse, 0x1, !P3 ;  /* 0x000000011400780c */ /* 0x040fe20005f81670 */
[----:B------:R-:W-:Y:S02]  /*3680*/  @!P0 IMAD R27, R27, R56, RZ ;  /* 0x000000381b1b8224 */ /* 0x000fe400078e02ff */
[----:B------:R-:W-:Y:S01]  /*3690*/  @!P5 STG.E.U8 desc[UR36][R6.64+0x1], R25 ;  /* 0x000001190600d986 */ /* 0x000fe2000c101124 */
[----:B------:R-:W-:-:S02]  /*36a0*/  ISETP.LT.OR P5, PT, R20, 0x1, !P2 ;  /* 0x000000011400780c */ /* 0x000fc400057a1670 */
[C---:B------:R-:W-:Y:S01]  /*36b0*/  ISETP.LT.OR P2, PT, R20.reuse, 0x9, !P2 ;  /* 0x000000091400780c */ /* 0x040fe20005741670 */
[----:B------:R1:W-:Y:S01]  /*36c0*/  @!P1 STG.E.U8 desc[UR36][R4.64], R9 ;  /* 0x0000000904009986 */ /* 0x0003e2000c101124 */
[----:B------:R-:W-:Y:S02]  /*36d0*/  ISETP.LT.OR P1, PT, R20, 0x9, !P3 ;  /* 0x000000091400780c */ /* 0x000fe40005f21670 */
[C---:B------:R-:W-:Y:S01]  /*36e0*/  ISETP.GE.AND P3, PT, R60.reuse, 0x11, PT ;  /* 0x000000113c00780c */ /* 0x040fe20003f66270 */
[----:B------:R-:W-:Y:S01]  /*36f0*/  @!P0 STG.E.U8 desc[UR36][R4.64+0x1], R27 ;  /* 0x0000011b04008986 */ /* 0x000fe2000c101124 */
[----:B------:R-:W-:Y:S01]  /*3700*/  ISETP.GE.AND P0, PT, R60, 0x12, PT ;  /* 0x000000123c00780c */ /* 0x000fe20003f06270 */
[----:B------:R-:W-:-:S04]  /*3710*/  @!P4 IMAD R11, R28, R56, RZ ;  /* 0x000000381c0bc224 */ /* 0x000fc800078e02ff */
[-C--:B------:R-:W-:Y:S01]  /*3720*/  @!P5 IMAD R29, R29, R56.reuse, RZ ;  /* 0x000000381d1dd224 */ /* 0x080fe200078e02ff */
[----:B------:R-:W-:Y:S01]  /*3730*/  @!P4 STG.E.U8 desc[UR36][R6.64+0x8], R11 ;  /* 0x0000080b0600c986 */ /* 0x000fe2000c101124 */
[C---:B------:R-:W-:Y:S01]  /*3740*/  ISETP.LT.OR P4, PT, R20.reuse, 0x1, !P3 ;  /* 0x000000011400780c */ /* 0x040fe20005f81670 */
[-C--:B------:R-:W-:Y:S02]  /*3750*/  @!P2 IMAD R31, R31, R56.reuse, RZ ;  /* 0x000000381f1fa224 */ /* 0x080fe400078e02ff */
[----:B------:R-:W-:Y:S01]  /*3760*/  @!P5 STG.E.U8 desc[UR36][R6.64+0x9], R29 ;  /* 0x0000091d0600d986 */ /* 0x000fe2000c101124 */
[----:B------:R-:W-:Y:S01]  /*3770*/  ISETP.LT.OR P5, PT, R20, 0x1, !P0 ;  /* 0x000000011400780c */ /* 0x000fe200047a1670 */
[----:B0-----:R-:W-:Y:S01]  /*3780*/  @!P1 IMAD R3, R30, R56, RZ ;  /* 0x000000381e039224 */ /* 0x001fe200078e02ff */
[----:B------:R-:W-:Y:S01]  /*3790*/  ISETP.LT.OR P0, PT, R20, 0x9, !P0 ;  /* 0x000000091400780c */ /* 0x000fe20004701670 */
[----:B------:R-:W-:Y:S01]  /*37a0*/  @!P2 STG.E.U8 desc[UR36][R4.64+0x9], R31 ;  /* 0x0000091f0400a986 */ /* 0x000fe2000c101124 */
[----:B------:R-:W-:-:S03]  /*37b0*/  ISETP.GE.AND P2, PT, R60, 0x19, PT ;  /* 0x000000193c00780c */ /* 0x000fc60003f46270 */
[----:B------:R0:W-:Y:S01]  /*37c0*/  @!P1 STG.E.U8 desc[UR36][R4.64+0x8], R3 ;  /* 0x0000080304009986 */ /* 0x0001e2000c101124 */
[----:B------:R-:W-:Y:S01]  /*37d0*/  ISETP.LT.OR P1, PT, R20, 0x9, !P3 ;  /* 0x000000091400780c */ /* 0x000fe20005f21670 */
[----:B-1----:R-:W-:Y:S01]  /*37e0*/  @!P4 IMAD R9, R32, R56, RZ ;  /* 0x000000382009c224 */ /* 0x002fe200078e02ff */
[----:B------:R-:W-:-:S03]  /*37f0*/  ISETP.GE.AND P3, PT, R60, 0x1a, PT ;  /* 0x0000001a3c00780c */ /* 0x000fc60003f66270 */
[-C--:B------:R-:W-:Y:S01]  /*3800*/  @!P5 IMAD R33, R33, R56.reuse, RZ ;  /* 0x000000382121d224 */ /* 0x080fe200078e02ff */
[----:B------:R-:W-:Y:S01]  /*3810*/  @!P4 STG.E.U8 desc[UR36][R6.64+0x10], R9 ;  /* 0x000010090600c986 */ /* 0x000fe2000c101124 */
[C---:B------:R-:W-:Y:S01]  /*3820*/  ISETP.LT.OR P4, PT, R20.reuse, 0x1, !P3 ;  /* 0x000000011400780c */ /* 0x040fe20005f81670 */
[-C--:B------:R-:W-:Y:S01]  /*3830*/  @!P0 IMAD R35, R35, R56.reuse, RZ ;  /* 0x0000003823238224 */ /* 0x080fe200078e02ff */
[C---:B------:R-:W-:Y:S01]  /*3840*/  ISETP.LT.OR P3, PT, R20.reuse, 0x9, !P3 ;  /* 0x000000091400780c */ /* 0x040fe20005f61670 */
[----:B------:R-:W-:Y:S01]  /*3850*/  @!P5 STG.E.U8 desc[UR36][R6.64+0x11], R33 ;  /* 0x000011210600d986 */ /* 0x000fe2000c101124 */
[----:B------:R-:W-:Y:S02]  /*3860*/  ISETP.LT.OR P5, PT, R20, 0x1, !P2 ;  /* 0x000000011400780c */ /* 0x000fe400057a1670 */
[----:B0-----:R-:W-:Y:S01]  /*3870*/  @!P1 IMAD R3, R34, R56, RZ ;  /* 0x0000003822039224 */ /* 0x001fe200078e02ff */
[----:B------:R-:W-:Y:S01]  /*3880*/  @!P0 STG.E.U8 desc[UR36][R4.64+0x11], R35 ;  /* 0x0000112304008986 */ /* 0x000fe2000c101124 */
[----:B------:R-:W-:-:S02]  /*3890*/  ISETP.LT.OR P2, PT, R20, 0x9, !P2 ;  /* 0x000000091400780c */ /* 0x000fc40005741670 */
[C---:B------:R-:W-:Y:S01]  /*38a0*/  ISETP.GE.AND P0, PT, R60.reuse, 0x21, PT ;  /* 0x000000213c00780c */ /* 0x040fe20003f06270 */
[----:B------:R0:W-:Y:S01]  /*38b0*/  @!P1 STG.E.U8 desc[UR36][R4.64+0x10], R3 ;  /* 0x0000100304009986 */ /* 0x0001e2000c101124 */
[----:B------:R-:W-:Y:S01]  /*38c0*/  ISETP.GE.AND P1, PT, R60, 0x22, PT ;  /* 0x000000223c00780c */ /* 0x000fe20003f26270 */
[-C--:B------:R-:W-:Y:S02]  /*38d0*/  @!P4 IMAD R37, R37, R56.reuse, RZ ;  /* 0x000000382525c224 */ /* 0x080fe400078e02ff */
[-C--:B------:R-:W-:Y:S02]  /*38e0*/  @!P3 IMAD R39, R39, R56.reuse, RZ ;  /* 0x000000382727b224 */ /* 0x080fe400078e02ff */
[-C--:B------:R-:W-:Y:S01]  /*38f0*/  @!P5 IMAD R11, R36, R56.reuse, RZ ;  /* 0x00000038240bd224 */ /* 0x080fe200078e02ff */
[----:B------:R-:W-:Y:S01]  /*3900*/  @!P4 STG.E.U8 desc[UR36][R6.64+0x19], R37 ;  /* 0x000019250600c986 */ /* 0x000fe2000c101124 */
[C---:B------:R-:W-:Y:S02]  /*3910*/  ISETP.LT.OR P4, PT, R20.reuse, 0x1, !P0 ;  /* 0x000000011400780c */ /* 0x040fe40004781670 */
[C---:B------:R-:W-:Y:S01]  /*3920*/  ISETP.LT.OR P0, PT, R20.reuse, 0x9, !P0 ;  /* 0x000000091400780c */ /* 0x040fe20004701670 */
[----:B------:R-:W-:Y:S01]  /*3930*/  @!P5 STG.E.U8 desc[UR36][R6.64+0x18], R11 ;  /* 0x0000180b0600d986 */ /* 0x000fe2000c101124 */
[----:B------:R-:W-:Y:S01]  /*3940*/  ISETP.LT.OR P5, PT, R20, 0x1, !P1 ;  /* 0x000000011400780c */ /* 0x000fe20004fa1670 */
[----:B0-----:R-:W-:Y:S01]  /*3950*/  @!P2 IMAD R3, R38, R56, RZ ;  /* 0x000000382603a224 */ /* 0x001fe200078e02ff */
[----:B------:R-:W-:Y:S01]  /*3960*/  ISETP.LT.OR P1, PT, R20, 0x9, !P1 ;  /* 0x000000091400780c */ /* 0x000fe20004f21670 */
[----:B------:R-:W-:Y:S01]  /*3970*/  @!P3 STG.E.U8 desc[UR36][R4.64+0x19], R39 ;  /* 0x000019270400b986 */ /* 0x000fe2000c101124 */
[----:B------:R-:W-:-:S03]  /*3980*/  ISETP.GE.AND P3, PT, R60, 0x29, PT ;  /* 0x000000293c00780c */ /* 0x000fc60003f66270 */
[----:B------:R0:W-:Y:S01]  /*3990*/  @!P2 STG.E.U8 desc[UR36][R4.64+0x18], R3 ;  /* 0x000018030400a986 */ /* 0x0001e2000c101124 */
[----:B------:R-:W-:Y:S01]  /*39a0*/  ISETP.GE.AND P2, PT, R60, 0x2a, PT ;  /* 0x0000002a3c00780c */ /* 0x000fe20003f46270 */
[----:B------:R-:W-:-:S04]  /*39b0*/  @!P4 IMAD R9, R40, R56, RZ ;  /* 0x000000382809c224 */ /* 0x000fc800078e02ff */
[-C--:B------:R-:W-:Y:S01]  /*39c0*/  @!P5 IMAD R41, R41, R56.reuse, RZ ;  /* 0x000000382929d224 */ /* 0x080fe200078e02ff */
[----:B------:R-:W-:Y:S01]  /*39d0*/  @!P4 STG.E.U8 desc[UR36][R6.64+0x20], R9 ;  /* 0x000020090600c986 */ /* 0x000fe2000c101124 */
[C---:B------:R-:W-:Y:S01]  /*39e0*/  ISETP.LT.OR P4, PT, R20.reuse, 0x1, !P3 ;  /* 0x000000011400780c */ /* 0x040fe20005f81670 */
[-C--:B------:R-:W-:Y:S01]  /*39f0*/  @!P1 IMAD R43, R43, R56.reuse, RZ ;  /* 0x000000382b2b9224 */ /* 0x080fe200078e02ff */
        /* <DEDUP_REMOVED lines=25> */
[----:B------:R1:W-:Y:S01]  /*3b90*/  @!P4 STG.E.U8 desc[UR36][R6.64+0x30], R9 ;  /* 0x000030090600c986 */ /* 0x0003e2000c101124 */
[C---:B------:R-:W-:Y:S01]  /*3ba0*/  ISETP.LT.OR P4, PT, R20.reuse, 0x1, !P2 ;  /* 0x000000011400780c */ /* 0x040fe20005781670 */
[-C--:B------:R-:W-:Y:S01]  /*3bb0*/  @!P0 IMAD R51, R51, R56.reuse, RZ ;  /* 0x0000003833338224 */ /* 0x080fe200078e02ff */
[C---:B------:R-:W-:Y:S01]  /*3bc0*/  ISETP.LT.OR P2, PT, R20.reuse, 0x9, !P2 ;  /* 0x000000091400780c */ /* 0x040fe20005741670 */
[----:B------:R2:W-:Y:S01]  /*3bd0*/  @!P5 STG.E.U8 desc[UR36][R6.64+0x31], R49 ;  /* 0x000031310600d986 */ /* 0x0005e2000c101124 */
[----:B------:R-:W-:Y:S01]  /*3be0*/  ISETP.LT.OR P5, PT, R20, 0x1, !P3 ;  /* 0x000000011400780c */ /* 0x000fe20005fa1670 */
[-C--:B0-----:R-:W-:Y:S01]  /*3bf0*/  @!P1 IMAD R3, R50, R56.reuse, RZ ;  /* 0x0000003832039224 */ /* 0x081fe200078e02ff */
[----:B------:R-:W-:Y:S01]  /*3c00*/  ISETP.LT.OR P3, PT, R20, 0x9, !P3 ;  /* 0x000000091400780c */ /* 0x000fe20005f61670 */
[----:B------:R2:W-:Y:S04]  /*3c10*/  @!P0 STG.E.U8 desc[UR36][R4.64+0x31], R51 ;  /* 0x0000313304008986 */ /* 0x0005e8000c101124 */
[----:B------:R2:W-:Y:S02]  /*3c20*/  @!P1 STG.E.U8 desc[UR36][R4.64+0x30], R3 ;  /* 0x0000300304009986 */ /* 0x0005e4000c101124 */
[----:B------:R-:W-:-:S02]  /*3c30*/  @!P4 IMAD R11, R52, R56, RZ ;  /* 0x00000038340bc224 */ /* 0x000fc400078e02ff */
[-C--:B-1----:R-:W-:Y:S02]  /*3c40*/  @!P2 IMAD R9, R54, R56.reuse, RZ ;  /* 0x000000383609a224 */ /* 0x082fe400078e02ff */
[-C--:B------:R-:W-:Y:S01]  /*3c50*/  @!P5 IMAD R53, R53, R56.reuse, RZ ;  /* 0x000000383535d224 */ /* 0x080fe200078e02ff */
[----:B------:R2:W-:Y:S01]  /*3c60*/  @!P4 STG.E.U8 desc[UR36][R6.64+0x38], R11 ;  /* 0x0000380b0600c986 */ /* 0x0005e2000c101124 */
[----:B------:R-:W-:-:S03]  /*3c70*/  @!P3 IMAD R55, R55, R56, RZ ;  /* 0x000000383737b224 */ /* 0x000fc600078e02ff */
[----:B------:R2:W-:Y:S04]  /*3c80*/  @!P5 STG.E.U8 desc[UR36][R6.64+0x39], R53 ;  /* 0x000039350600d986 */ /* 0x0005e8000c101124 */
[----:B------:R2:W-:Y:S04]  /*3c90*/  @!P2 STG.E.U8 desc[UR36][R4.64+0x38], R9 ;  /* 0x000038090400a986 */ /* 0x0005e8000c101124 */
[----:B------:R2:W-:Y:S02]  /*3ca0*/  @!P3 STG.E.U8 desc[UR36][R4.64+0x39], R55 ;  /* 0x000039370400b986 */ /* 0x0005e4000c101124 */
.L_x_101:
[----:B------:R-:W-:Y:S05]  /*3cb0*/  BSYNC B0 ;  /* 0x0000000000007941 */ /* 0x000fea0003800000 */
.L_x_35:
[----:B------:R-:W-:Y:S01]  /*3cc0*/  ULDC UR4, c[0x0][0xc] ;  /* 0x0000030000047ab9 */ /* 0x000fe20000000800 */
[----:B------:R-:W-:Y:S01]  /*3cd0*/  ULDC UR5, c[0x0][0x10] ;  /* 0x0000040000057ab9 */ /* 0x000fe20000000800 */
[----:B-12---:R-:W1:Y:S01]  /*3ce0*/  LDC R3, c[0x0][0x14] ;  /* 0x00000500ff037b82 */ /* 0x006e620000000800 */
[----:B------:R-:W-:Y:S01]  /*3cf0*/  UIMAD.WIDE.U32 UR4, UR4, UR5, URZ ;  /* 0x00000005040472a5 */ /* 0x000fe2000f8e003f */
[----:B------:R-:W-:Y:S01]  /*3d00*/  PRMT R0, RZ, 0x7610, R0 ;  /* 0x00007610ff007816 */ /* 0x000fe20000000000 */
[----:B------:R-:W-:Y:S02]  /*3d10*/  IMAD.MOV.U32 R60, RZ, RZ, -0x1 ;  /* 0xffffffffff3c7424 */ /* 0x000fe400078e00ff */
[----:B------:R-:W-:Y:S02]  /*3d20*/  IMAD.MOV.U32 R61, RZ, RZ, -0x1 ;  /* 0xffffffffff3d7424 */ /* 0x000fe400078e00ff */
[----:B-1----:R-:W-:-:S04]  /*3d30*/  IMAD.WIDE.U32 R16, R3, UR4, R16 ;  /* 0x0000000403107c25 */ /* 0x002fc8000f8e0010 */
[----:B------:R-:W-:Y:S01]  /*3d40*/  IMAD R3, R3, UR5, RZ ;  /* 0x0000000503037c24 */ /* 0x000fe2000f8e02ff */
[----:B------:R-:W-:Y:S02]  /*3d50*/  ULDC.64 UR4, c[0x0][0x650] ;  /* 0x0001940000047ab9 */ /* 0x000fe40000000a00 */
[----:B------:R-:W-:Y:S01]  /*3d60*/  ISETP.GE.U32.AND P0, PT, R16, UR4, PT ;  /* 0x0000000410007c0c */ /* 0x000fe2000bf06070 */
[----:B------:R-:W-:-:S05]  /*3d70*/  IMAD.IADD R17, R17, 0x1, R3 ;  /* 0x0000000111117824 */ /* 0x000fca00078e0203 */
[----:B------:R-:W-:-:S13]  /*3d80*/  ISETP.GE.U32.AND.EX P0, PT, R17, UR5, PT, P0 ;  /* 0x0000000511007c0c */ /* 0x000fda000bf06100 */
[----:B------:R-:W-:Y:S05]  /*3d90*/  @P0 BRA `(.L_x_102) ;  /* 0x0000000400640947 */ /* 0x000fea0003800000 */
[----:B------:R-:W1:Y:S01]  /*3da0*/  S2R R12, SR_CTAID.X ;  /* 0x00000000000c7919 */ /* 0x000e620000002500 */
[----:B------:R-:W2:Y:S01]  /*3db0*/  LDC.64 R10, c[0x0][0x628] ;  /* 0x00018a00ff0a7b82 */ /* 0x000ea20000000a00 */
[----:B------:R-:W-:Y:S01]  /*3dc0*/  ULDC UR4, c[0x0][0x150] ;  /* 0x0000540000047ab9 */ /* 0x000fe20000000800 */
[----:B------:R-:W-:Y:S01]  /*3dd0*/  IMAD.MOV.U32 R8, RZ, RZ, R16 ;  /* 0x000000ffff087224 */ /* 0x000fe200078e0010 */
[----:B------:R-:W3:Y:S01]  /*3de0*/  S2R R24, SR_CTAID.Y ;  /* 0x0000000000187919 */ /* 0x000ee20000002600 */
[----:B------:R-:W-:-:S04]  /*3df0*/  IMAD.MOV.U32 R9, RZ, RZ, R17 ;  /* 0x000000ffff097224 */ /* 0x000fc800078e0011 */
[----:B------:R-:W0:Y:S08]  /*3e00*/  LDC R21, c[0x0][0x144] ;  /* 0x00005100ff157b82 */ /* 0x000e300000000800 */
[----:B------:R-:W0:Y:S08]  /*3e10*/  LDC R0, c[0x0][0x630] ;  /* 0x00018c00ff007b82 */ /* 0x000e300000000800 */
[----:B------:R-:W0:Y:S01]  /*3e20*/  LDC.64 R14, c[0x0][0x620] ;  /* 0x00018800ff0e7b82 */ /* 0x000e220000000a00 */
[----:B--2---:R-:W-:-:S04]  /*3e30*/  ISETP.NE.U32.AND P0, PT, R10, RZ, PT ;  /* 0x000000ff0a00720c */ /* 0x004fc80003f05070 */
[----:B------:R-:W-:Y:S02]  /*3e40*/  ISETP.NE.AND.EX P0, PT, R11, RZ, PT, P0 ;  /* 0x000000ff0b00720c */ /* 0x000fe40003f05300 */
[----:B-1----:R-:W-:-:S05]  /*3e50*/  I2FP.F32.U32 R3, R12 ;  /* 0x0000000c00037245 */ /* 0x002fca0000201000 */
[----:B------:R-:W-:-:S04]  /*3e60*/  FMUL R3, R3, UR4 ;  /* 0x0000000403037c20 */ /* 0x000fc80008400000 */
[----:B------:R1:W2:Y:S02]  /*3e70*/  F2I.U32.TRUNC.NTZ R20, R3 ;  /* 0x0000000300147305 */ /* 0x0002a4000020f000 */
[----:B---3--:R-:W-:Y:S05]  /*3e80*/  @!P0 BRA `(.L_x_103) ;  /* 0x0000000000288947 */ /* 0x008fea0003800000 */
[----:B-1----:R-:W1:Y:S02]  /*3e90*/  LDC R3, c[0x0][0x634] ;  /* 0x00018d00ff037b82 */ /* 0x002e640000000800 */
[----:B-1----:R-:W-:-:S05]  /*3ea0*/  IADD3 R3, P0, R16, R3, RZ ;  /* 0x0000000310037210 */ /* 0x002fca0007f1e0ff */
[----:B------:R-:W-:-:S04]  /*3eb0*/  IMAD.X R13, RZ, RZ, R17, P0 ;  /* 0x000000ffff0d7224 */ /* 0x000fc800000e0611 */
[----:B0---4-:R-:W-:-:S04]  /*3ec0*/  IMAD.WIDE.U32 R4, R13, R10, RZ ;  /* 0x0000000a0d047225 */ /* 0x011fc800078e00ff */
[----:B------:R-:W-:-:S04]  /*3ed0*/  IMAD.WIDE.U32 R6, P0, R3, R11, R4 ;  /* 0x0000000b03067225 */ /* 0x000fc80007800004 */
[----:B------:R-:W-:-:S04]  /*3ee0*/  IMAD.WIDE.U32 R4, R3, R10, RZ ;  /* 0x0000000a03047225 */ /* 0x000fc800078e00ff */
[----:B------:R-:W-:Y:S01]  /*3ef0*/  IMAD.X R9, RZ, RZ, RZ, P0 ;  /* 0x000000ffff097224 */ /* 0x000fe200000e06ff */
[----:B------:R-:W-:Y:S01]  /*3f00*/  IADD3 RZ, P0, R5, R6, RZ ;  /* 0x0000000605ff7210 */ /* 0x000fe20007f1e0ff */
[----:B------:R-:W-:-:S04]  /*3f10*/  IMAD.MOV.U32 R8, RZ, RZ, R7 ;  /* 0x000000ffff087224 */ /* 0x000fc800078e0007 */
[----:B------:R-:W-:-:S08]  /*3f20*/  IMAD.WIDE.U32.X R8, R13, R11, R8, P0 ;  /* 0x0000000b0d087225 */ /* 0x000fd000000e0408 */
.L_x_103:
[----:B------:R-:W3:Y:S01]  /*3f30*/  LDC.64 R30, c[0x0][0x640] ;  /* 0x00019000ff1e7b82 */ /* 0x000ee20000000a00 */
[-CC-:B0-----:R-:W-:Y:S01]  /*3f40*/  SHF.R.U64 R61, R8, R0.reuse, R9.reuse ;  /* 0x00000000083d7219 */ /* 0x181fe20000001209 */
[----:B--2---:R-:W-:Y:S01]  /*3f50*/  IMAD.MOV R20, RZ, RZ, -R20 ;  /* 0x000000ffff147224 */ /* 0x004fe200078e0a14 */
[----:B------:R-:W-:Y:S01]  /*3f60*/  SHF.R.U32.HI R0, RZ, R0, R9 ;  /* 0x00000000ff007219 */ /* 0x000fe20000011609 */
[----:B------:R-:W-:Y:S01]  /*3f70*/  ULDC UR4, c[0x0][0x154] ;  /* 0x0000550000047ab9 */ /* 0x000fe20000000800 */
[----:B-1----:R-:W-:Y:S01]  /*3f80*/  IADD3 R3, P0, RZ, -R61, RZ ;  /* 0x8000003dff037210 */ /* 0x002fe20007f1e0ff */
[----:B------:R-:W-:Y:S02]  /*3f90*/  IMAD R26, R21, R20, R12 ;  /* 0x00000014151a7224 */ /* 0x000fe400078e020c */
[----:B------:R-:W0:Y:S01]  /*3fa0*/  LDC R6, c[0x0][0x618] ;  /* 0x00018600ff067b82 */ /* 0x000e220000000800 */
[----:B------:R-:W-:Y:S02]  /*3fb0*/  IMAD.MOV.U32 R7, RZ, RZ, 0x1 ;  /* 0x00000001ff077424 */ /* 0x000fe400078e00ff */
[----:B----4-:R-:W-:-:S04]  /*3fc0*/  IMAD.X R5, RZ, RZ, ~R0, P0 ;  /* 0x000000ffff057224 */ /* 0x010fc800000e0e00 */
[-C--:B------:R-:W-:Y:S01]  /*3fd0*/  IMAD R0, R5, R14.reuse, RZ ;  /* 0x0000000e05007224 */ /* 0x080fe200078e02ff */
[----:B------:R-:W1:Y:S01]  /*3fe0*/  LDC R8, c[0x0][0x608] ;  /* 0x00018200ff087b82 */ /* 0x000e620000000800 */
[----:B------:R-:W-:-:S04]  /*3ff0*/  IMAD.WIDE.U32 R4, R3, R14, R16 ;  /* 0x0000000e03047225 */ /* 0x000fc800078e0010 */
[----:B------:R-:W-:Y:S01]  /*4000*/  IMAD R3, R3, R15, R0 ;  /* 0x0000000f03037224 */ /* 0x000fe200078e0200 */
[----:B------:R-:W-:Y:S02]  /*4010*/  I2FP.F32.U32 R0, R24 ;  /* 0x0000001800007245 */ /* 0x000fe40000201000 */
[----:B------:R-:W2:Y:S01]  /*4020*/  LDC R28, c[0x0][0x658] ;  /* 0x00019600ff1c7b82 */ /* 0x000ea20000000800 */
[----:B------:R-:W-:Y:S01]  /*4030*/  IMAD.IADD R3, R5, 0x1, R3 ;  /* 0x0000000105037824 */ /* 0x000fe200078e0203 */
[----:B---3--:R-:W-:Y:S01]  /*4040*/  ISETP.NE.U32.AND P0, PT, R30, RZ, PT ;  /* 0x000000ff1e00720c */ /* 0x008fe20003f05070 */
[----:B------:R-:W-:Y:S01]  /*4050*/  FMUL R0, R0, UR4 ;  /* 0x0000000400007c20 */ /* 0x000fe20008400000 */
[----:B------:R-:W-:Y:S02]  /*4060*/  IMAD.MOV.U32 R5, RZ, RZ, -0x1 ;  /* 0xffffffffff057424 */ /* 0x000fe400078e00ff */
[----:B------:R-:W-:Y:S01]  /*4070*/  ISETP.NE.AND.EX P0, PT, R31, RZ, PT, P0 ;  /* 0x000000ff1f00720c */ /* 0x000fe20003f05300 */
[----:B------:R3:W4:Y:S01]  /*4080*/  F2I.U32.TRUNC.NTZ R13, R0 ;  /* 0x00000000000d7305 */ /* 0x000722000020f000 */
[----:B------:R-:W3:Y:S01]  /*4090*/  LDC R15, c[0x0][0x148] ;  /* 0x00005200ff0f7b82 */ /* 0x000ee20000000800 */
[----:B0-----:R-:W-:-:S02]  /*40a0*/  SHF.R.U64 R12, R4, R6, R3 ;  /* 0x00000006040c7219 */ /* 0x001fc40000001203 */
[----:B------:R-:W-:-:S05]  /*40b0*/  SHF.R.U32.HI R3, RZ, R6, R3 ;  /* 0x00000006ff037219 */ /* 0x000fca0000011603 */
[----:B------:R-:W0:Y:S01]  /*40c0*/  LDC R20, c[0x0][0x600] ;  /* 0x00018000ff147b82 */ /* 0x000e220000000800 */
[-CC-:B-1----:R-:W-:Y:S02]  /*40d0*/  SHF.R.U64 R10, R12, R8.reuse, R3.reuse ;  /* 0x000000080c0a7219 */ /* 0x182fe40000001203 */
[----:B------:R-:W-:-:S05]  /*40e0*/  SHF.R.U32.HI R3, RZ, R8, R3 ;  /* 0x00000008ff037219 */ /* 0x000fca0000011603 */
[----:B------:R-:W1:Y:S01]  /*40f0*/  LDC R21, c[0x0][0x648] ;  /* 0x00019200ff157b82 */ /* 0x000e620000000800 */
[-C--:B--2---:R-:W-:Y:S02]  /*4100*/  SHF.L.U32 R4, R5, R28.reuse, RZ ;  /* 0x0000001c05047219 */ /* 0x084fe400000006ff */
[-CC-:B------:R-:W-:Y:S02]  /*4110*/  SHF.R.U64 R14, R10, R28.reuse, R3.reuse ;  /* 0x0000001c0a0e7219 */ /* 0x180fe40000001203 */
[----:B------:R-:W-:Y:S02]  /*4120*/  SHF.R.U32.HI R5, RZ, R28, R3 ;  /* 0x0000001cff057219 */ /* 0x000fe40000011603 */
[----:B------:R-:W-:Y:S01]  /*4130*/  LOP3.LUT R59, RZ, R4, RZ, 0x33, !PT ;  /* 0x00000004ff3b7212 */ /* 0x000fe200078e33ff */
[----:B------:R-:W2:Y:S01]  /*4140*/  LDC R25, c[0x0][0x638] ;  /* 0x00018e00ff197b82 */ /* 0x000ea20000000800 */
[----:B------:R-:W-:Y:S01]  /*4150*/  SHF.L.U32 R28, R7, R28, RZ ;  /* 0x0000001c071c7219 */ /* 0x000fe200000006ff */
[----:B------:R-:W-:-:S06]  /*4160*/  IMAD.MOV.U32 R4, RZ, RZ, R14 ;  /* 0x000000ffff047224 */ /* 0x000fcc00078e000e */
[----:B------:R-:W0:Y:S01]  /*4170*/  LDC R27, c[0x0][0x610] ;  /* 0x00018400ff1b7b82 */ /* 0x000e220000000800 */
[----:B----4-:R-:W-:Y:S05]  /*4180*/  @!P0 BRA `(.L_x_104) ;  /* 0x0000000000288947 */ /* 0x010fea0003800000 */
        /* <DEDUP_REMOVED lines=10> */
.L_x_104:
[----:B------:R-:W-:Y:S01]  /*4230*/  ISETP.NE.AND P0, PT, R2, 0x1, PT ;  /* 0x000000010200780c */ /* 0x000fe20003f05270 */
[----:B------:R-:W-:Y:S01]  /*4240*/  IMAD.MOV R13, RZ, RZ, -R13 ;  /* 0x000000ffff0d7224 */ /* 0x000fe200078e0a0d */
[----:B-1-3--:R-:W-:Y:S01]  /*4250*/  SHF.R.U64 R0, R4, R21, R5 ;  /* 0x0000001504007219 */ /* 0x00afe20000001205 */
[----:B0-----:R-:W-:Y:S01]  /*4260*/  VIADD R5, R20, 0xffffffff ;  /* 0xffffffff14057836 */ /* 0x001fe20000000000 */
[----:B------:R-:W-:-:S03]  /*4270*/  LOP3.LUT R59, R10, R59, RZ, 0xc0, !PT ;  /* 0x0000003b0a3b7212 */ /* 0x000fc600078ec0ff */
[----:B------:R-:W-:Y:S01]  /*4280*/  IMAD.MOV R3, RZ, RZ, -R0 ;  /* 0x000000ffff037224 */ /* 0x000fe200078e0a00 */
[----:B------:R-:W-:Y:S01]  /*4290*/  LOP3.LUT R5, R12, R5, RZ, 0xc0, !PT ;  /* 0x000000050c057212 */ /* 0x000fe200078ec0ff */
[----:B------:R-:W-:Y:S02]  /*42a0*/  IMAD R59, R28, R0, R59 ;  /* 0x000000001c3b7224 */ /* 0x000fe400078e023b */
[----:B--2---:R-:W-:Y:S02]  /*42b0*/  IMAD R0, R3, R25, R14 ;  /* 0x0000001903007224 */ /* 0x004fe400078e020e */
[----:B------:R-:W-:Y:S02]  /*42c0*/  @P0 IMAD R26, R15, R13, R24 ;  /* 0x0000000d0f1a0224 */ /* 0x000fe400078e0218 */
[----:B------:R-:W-:Y:S02]  /*42d0*/  IMAD R4, R0, R20, R5 ;  /* 0x0000001400047224 */ /* 0x000fe400078e0205 */
[----:B------:R-:W-:-:S02]  /*42e0*/  IMAD R59, R59, R27, R26 ;  /* 0x0000001b3b3b7224 */ /* 0x000fc400078e021a */
[----:B------:R-:W-:-:S03]  /*42f0*/  IMAD.MOV.U32 R3, RZ, RZ, 0x1 ;  /* 0x00000001ff037424 */ /* 0x000fc600078e00ff */
[----:B------:R-:W-:Y:S02]  /*4300*/  SEL R60, R4, R59, !P0 ;  /* 0x0000003b043c7207 */ /* 0x000fe40004000000 */
[----:B------:R-:W-:Y:S02]  /*4310*/  PRMT R0, R3, 0x7610, R0 ;  /* 0x0000761003007816 */ /* 0x000fe40000000000 */
[----:B------:R-:W-:-:S07]  /*4320*/  SEL R59, R59, R4, !P0 ;  /* 0x000000043b3b7207 */ /* 0x000fce0004000000 */
.L_x_102:
[----:B------:R-:W-:-:S13]  /*4330*/  LOP3.LUT P0, RZ, R0, 0xff, RZ, 0xc0, !PT ;  /* 0x000000ff00ff7812 */ /* 0x000fda000780c0ff */
[----:B------:R-:W-:Y:S05]  /*4340*/  @P0 BRA `(.L_x_105) ;  /* 0xffffffd000280947 */ /* 0x000fea000383ffff */
[----:B------:R-:W-:Y:S05]  /*4350*/  EXIT ;  /* 0x000000000000794d */ /* 0x000fea0003800000 */
.L_x_8:
        /* <DEDUP_REMOVED lines=26> */
.L_x_107:
[----:B------:R-:W0:Y:S01]  /*4500*/  LDC.64 R28, c[0x0][0x640] ;  /* 0x00019000ff1c7b82 */ /* 0x000e220000000a00 */
[-CC-:B------:R-:W-:Y:S01]  /*4510*/  SHF.R.U64 R22, R12, R6.reuse, R13.reuse ;  /* 0x000000060c167219 */ /* 0x180fe2000000120d */
[----:B------:R-:W-:Y:S01]  /*4520*/  IMAD.MOV.U32 R30, RZ, RZ, 0x1 ;  /* 0x00000001ff1e7424 */ /* 0x000fe200078e00ff */
[----:B------:R-:W-:Y:S02]  /*4530*/  SHF.R.U32.HI R6, RZ, R6, R13 ;  /* 0x00000006ff067219 */ /* 0x000fe4000001160d */
        /* <DEDUP_REMOVED lines=8> */
[----:B------:R-:W-:Y:S01]  /*45c0*/  IMAD.IADD R9, R9, 0x1, R11 ;  /* 0x0000000109097824 */ /* 0x000fe200078e020b */
[----:B0-----:R-:W-:-:S04]  /*45d0*/  ISETP.NE.U32.AND P0, PT, R28, RZ, PT ;  /* 0x000000ff1c00720c */ /* 0x001fc80003f05070 */
[----:B------:R-:W-:Y:S02]  /*45e0*/  ISETP.NE.AND.EX P0, PT, R29, RZ, PT, P0 ;  /* 0x000000ff1d00720c */ /* 0x000fe40003f05300 */
[----:B------:R-:W0:Y:S01]  /*45f0*/  LDC R20, c[0x0][0x600] ;  /* 0x00018000ff147b82 */ /* 0x000e220000000800 */
[-CC-:B-1----:R-:W-:Y:S01]  /*4600*/  SHF.R.U64 R14, R8, R10.reuse, R9.reuse ;  /* 0x0000000a080e7219 */ /* 0x182fe20000001209 */
[----:B------:R-:W-:Y:S01]  /*4610*/  IMAD.MOV.U32 R8, RZ, RZ, -0x1 ;  /* 0xffffffffff087424 */ /* 0x000fe200078e00ff */
[----:B------:R-:W-:-:S05]  /*4620*/  SHF.R.U32.HI R9, RZ, R10, R9 ;  /* 0x0000000aff097219 */ /* 0x000fca0000011609 */
[----:B------:R-:W1:Y:S01]  /*4630*/  LDC R24, c[0x0][0x648] ;  /* 0x00019200ff187b82 */ /* 0x000e620000000800 */
[-CC-:B--2---:R-:W-:Y:S02]  /*4640*/  SHF.R.U64 R23, R14, R12.reuse, R9.reuse ;  /* 0x0000000c0e177219 */ /* 0x184fe40000001209 */
[----:B------:R-:W-:-:S05]  /*4650*/  SHF.R.U32.HI R6, RZ, R12, R9 ;  /* 0x0000000cff067219 */ /* 0x000fca0000011609 */
[----:B------:R-:W2:Y:S01]  /*4660*/  LDC R26, c[0x0][0x638] ;  /* 0x00018e00ff1a7b82 */ /* 0x000ea20000000800 */
[-C--:B---3--:R-:W-:Y:S02]  /*4670*/  SHF.L.U32 R8, R8, R27.reuse, RZ ;  /* 0x0000001b08087219 */ /* 0x088fe400000006ff */
[-CC-:B------:R-:W-:Y:S02]  /*4680*/  SHF.R.U64 R25, R23, R27.reuse, R6.reuse ;  /* 0x0000001b17197219 */ /* 0x180fe40000001206 */
[----:B------:R-:W-:Y:S02]  /*4690*/  LOP3.LUT R32, RZ, R8, RZ, 0x33, !PT ;  /* 0x00000008ff207212 */ /* 0x000fe400078e33ff */
[----:B------:R-:W-:Y:S01]  /*46a0*/  SHF.R.U32.HI R9, RZ, R27, R6 ;  /* 0x0000001bff097219 */ /* 0x000fe20000011606 */
[----:B------:R-:W3:Y:S01]  /*46b0*/  LDC R31, c[0x0][0x610] ;  /* 0x00018400ff1f7b82 */ /* 0x000ee20000000800 */
[----:B------:R-:W-:Y:S01]  /*46c0*/  IMAD.MOV.U32 R8, RZ, RZ, R25 ;  /* 0x000000ffff087224 */ /* 0x000fe200078e0019 */
[----:B------:R-:W-:Y:S06]  /*46d0*/  @!P0 BRA `(.L_x_108) ;  /* 0x0000000000288947 */ /* 0x000fec0003800000 */
        /* <DEDUP_REMOVED lines=10> */
.L_x_108:
[----:B------:R-:W-:Y:S01]  /*4780*/  ISETP.NE.AND P0, PT, R2, 0x1, PT ;  /* 0x000000010200780c */ /* 0x000fe20003f05270 */
[----:B------:R-:W-:Y:S01]  /*4790*/  IMAD.MOV.U32 R13, RZ, RZ, R22 ;  /* 0x000000ffff0d7224 */ /* 0x000fe200078e0016 */
[----:B-1----:R-:W-:Y:S01]  /*47a0*/  SHF.R.U64 R6, R8, R24, R9 ;  /* 0x0000001808067219 */ /* 0x002fe20000001209 */
[----:B0-----:R-:W-:Y:S01]  /*47b0*/  VIADD R9, R20, 0xffffffff ;  /* 0xffffffff14097836 */ /* 0x001fe20000000000 */
[----:B------:R-:W-:Y:S02]  /*47c0*/  SHF.L.U32 R30, R30, R27, RZ ;  /* 0x0000001b1e1e7219 */ /* 0x000fe400000006ff */
[----:B------:R-:W-:Y:S01]  /*47d0*/  LOP3.LUT R5, R23, R32, RZ, 0xc0, !PT ;  /* 0x0000002017057212 */ /* 0x000fe200078ec0ff */
[----:B------:R-:W-:-:S04]  /*47e0*/  IMAD.MOV R8, RZ, RZ, -R6 ;  /* 0x000000ffff087224 */ /* 0x000fc800078e0a06 */
[----:B------:R-:W-:Y:S01]  /*47f0*/  IMAD R6, R30, R6, R5 ;  /* 0x000000061e067224 */ /* 0x000fe200078e0205 */
[----:B------:R-:W-:Y:S01]  /*4800*/  LOP3.LUT R5, R14, R9, RZ, 0xc0, !PT ;  /* 0x000000090e057212 */ /* 0x000fe200078ec0ff */
[----:B------:R-:W-:Y:S02]  /*4810*/  @P0 IMAD R3, R7, R21, R4 ;  /* 0x0000001507030224 */ /* 0x000fe400078e0204 */
[----:B--2---:R-:W-:Y:S02]  /*4820*/  IMAD R4, R8, R26, R25 ;  /* 0x0000001a08047224 */ /* 0x004fe400078e0219 */
[----:B---3--:R-:W-:Y:S02]  /*4830*/  IMAD R3, R6, R31, R3 ;  /* 0x0000001f06037224 */ /* 0x008fe400078e0203 */
[----:B------:R-:W-:Y:S02]  /*4840*/  IMAD R4, R4, R20, R5 ;  /* 0x0000001404047224 */ /* 0x000fe400078e0205 */
[----:B------:R-:W-:-:S03]  /*4850*/  IMAD.MOV.U32 R6, RZ, RZ, 0x1 ;  /* 0x00000001ff067424 */ /* 0x000fc600078e00ff */
[----:B------:R-:W-:Y:S02]  /*4860*/  SEL R20, R4, R3, !P0 ;  /* 0x0000000304147207 */ /* 0x000fe40004000000 */
[----:B------:R-:W-:-:S07]  /*4870*/  SEL R11, R3, R4, !P0 ;  /* 0x00000004030b7207 */ /* 0x000fce0004000000 */
.L_x_106:
[----:B------:R-:W-:-:S08]  /*4880*/  NOP ;  /* 0x0000000000007918 */ /* 0x000fd00000000000 */
[----:B------:R-:W0:-:S00]  /*4890*/  USETMAXREG.DEALLOC.CTAPOOL 0x28 ;  /* 0x00000028000079c8 */ /* 0x000e0000080e0500 */
[----:B0-----:R-:W-:-:S13]  /*48a0*/  ISETP.NE.AND P0, PT, R0, RZ, PT ;  /* 0x000000ff0000720c */ /* 0x001fda0003f05270 */
[----:B------:R-:W-:Y:S05]  /*48b0*/  @P0 EXIT ;  /* 0x000000000000094d */ /* 0x000fea0003800000 */
[----:B------:R-:W-:Y:S01]  /*48c0*/  LOP3.LUT P0, RZ, R6, 0xff, RZ, 0xc0, !PT ;  /* 0x000000ff06ff7812 */ /* 0x000fe2000780c0ff */
[----:B------:R-:W-:Y:S02]  /*48d0*/  IMAD.MOV.U32 R0, RZ, RZ, 0x1 ;  /* 0x00000001ff007424 */ /* 0x000fe400078e00ff */
[----:B------:R-:W-:-:S10]  /*48e0*/  IMAD.MOV.U32 R12, RZ, RZ, RZ ;  /* 0x000000ffff0c7224 */ /* 0x000fd400078e00ff */
[----:B------:R-:W-:Y:S05]  /*48f0*/  @!P0 BRA `(.L_x_109) ;  /* 0x0000000c008c8947 */ /* 0x000fea0003800000 */
[----:B------:R-:W0:Y:S01]  /*4900*/  LDC R0, c[0x0][0x28c] ;  /* 0x0000a300ff007b82 */ /* 0x000e220000000800 */
[----:B------:R-:W-:Y:S01]  /*4910*/  ULDC UR5, c[0x0][0x658] ;  /* 0x0001960000057ab9 */ /* 0x000fe20000000800 */
[----:B------:R-:W-:Y:S01]  /*4920*/  UMOV UR11, 0xffffffff ;  /* 0xffffffff000b7882 */ /* 0x000fe20000000000 */
[----:B------:R-:W-:Y:S01]  /*4930*/  UMOV UR17, 0x1 ;  /* 0x0000000100117882 */ /* 0x000fe20000000000 */
[----:B------:R-:W-:Y:S01]  /*4940*/  USHF.L.U32 UR11, UR11, UR5, URZ ;  /* 0x000000050b0b7299 */ /* 0x000fe2000800063f */
[----:B------:R-:W-:Y:S01]  /*4950*/  BSSY B0, `(.L_x_109) ;  /* 0x00000dd000007945 */ /* 0x000fe20003800000 */
[----:B------:R-:W-:Y:S01]  /*4960*/  ULDC UR9, c[0x0][0xc] ;  /* 0x0000030000097ab9 */ /* 0x000fe20000000800 */
[----:B------:R-:W-:Y:S01]  /*4970*/  ULDC UR16, c[0x0][0x10] ;  /* 0x0000040000107ab9 */ /* 0x000fe20000000800 */
[----:B------:R-:W1:Y:S01]  /*4980*/  S2UR UR8, SR_CgaCtaId ;  /* 0x00000000000879c3 */ /* 0x000e620000008800 */
[----:B------:R-:W-:Y:S01]  /*4990*/  IMAD.MOV.U32 R10, RZ, RZ, 0x1 ;  /* 0x00000001ff0a7424 */ /* 0x000fe200078e00ff */
[----:B------:R-:W-:Y:S01]  /*49a0*/  LOP3.LUT R9, R19, 0x2, RZ, 0xfc, !PT ;  /* 0x0000000213097812 */ /* 0x000fe200078efcff */
[----:B------:R-:W-:Y:S01]  /*49b0*/  IMAD.MOV.U32 R12, RZ, RZ, RZ ;  /* 0x000000ffff0c7224 */ /* 0x000fe200078e00ff */
[----:B------:R-:W-:Y:S01]  /*49c0*/  ULDC UR4, c[0x0][0x600] ;  /* 0x0001800000047ab9 */ /* 0x000fe20000000800 */
[----:B------:R-:W-:Y:S01]  /*49d0*/  UMOV UR20, 0x1111 ;  /* 0x0000111100147882 */ /* 0x000fe20000000000 */
[----:B------:R-:W-:-:S02]  /*49e0*/  UIADD3 UR4, UR4, -0x1, URZ ;  /* 0xffffffff04047890 */ /* 0x000fc4000fffe03f */
[----:B------:R-:W-:Y:S01]  /*49f0*/  USHF.L.U32 UR5, UR17, UR5, URZ ;  /* 0x0000000511057299 */ /* 0x000fe2000800063f */
[----:B------:R-:W-:Y:S01]  /*4a00*/  ULDC.64 UR30, c[0x0][0x198] ;  /* 0x00006600001e7ab9 */ /* 0x000fe20000000a00 */
[----:B0-----:R-:W-:-:S05]  /*4a10*/  VIADD R0, R0, 0x3f ;  /* 0x0000003f00007836 */ /* 0x001fca0000000000 */
[----:B------:R-:W-:Y:S01]  /*4a20*/  SHF.R.S32.HI R3, RZ, 0x1f, R0 ;  /* 0x0000001fff037819 */ /* 0x000fe20000011400 */
[----:B-1----:R-:W-:-:S03]  /*4a30*/  USHF.R.U32.HI UR27, URZ, 0x2, UR8 ;  /* 0x000000023f1b7899 */ /* 0x002fc60008011608 */
[----:B------:R-:W-:Y:S01]  /*4a40*/  LEA.HI R3, R3, R0, RZ, 0x6 ;  /* 0x0000000003037211 */ /* 0x000fe200078f30ff */
[----:B------:R-:W-:Y:S01]  /*4a50*/  ULOP3.LUT UR10, UR8, 0x3, URZ, 0xc0, !UPT ;  /* 0x00000003080a7892 */ /* 0x000fe2000f8ec03f */
[----:B------:R-:W-:Y:S01]  /*4a60*/  IMAD.MOV.U32 R0, RZ, RZ, 0x1 ;  /* 0x00000001ff007424 */ /* 0x000fe200078e00ff */
[----:B------:R-:W-:Y:S01]  /*4a70*/  USHF.L.U32 UR6, UR8, 0x4, URZ ;  /* 0x0000000408067899 */ /* 0x000fe2000800063f */
[----:B------:R-:W-:Y:S01]  /*4a80*/  SHF.R.S32.HI R3, RZ, 0x6, R3 ;  /* 0x00000006ff037819 */ /* 0x000fe20000011403 */
[----:B------:R-:W-:Y:S02]  /*4a90*/  USHF.L.U32 UR7, UR8, 0xa, URZ ;  /* 0x0000000a08077899 */ /* 0x000fe4000800063f */
[----:B------:R-:W-:Y:S02]  /*4aa0*/  ULOP3.LUT UR8, UR8, 0xfffffffc, URZ, 0xc0, !UPT ;  /* 0xfffffffc08087892 */ /* 0x000fe4000f8ec03f */
[----:B------:R-:W-:Y:S01]  /*4ab0*/  ULOP3.LUT UR13, UR7, 0xc00, URZ, 0xc0, !UPT ;  /* 0x00000c00070d7892 */ /* 0x000fe2000f8ec03f */
[----:B------:R-:W-:Y:S01]  /*4ac0*/  VIADD R8, R3, 0x1 ;  /* 0x0000000103087836 */ /* 0x000fe20000000000 */
[----:B------:R-:W-:-:S02]  /*4ad0*/  ULOP3.LUT UR12, UR8, 0x1, URZ, 0xfc, !UPT ;  /* 0x00000001080c7892 */ /* 0x000fc4000f8efc3f */
[----:B------:R-:W-:Y:S02]  /*4ae0*/  ULOP3.LUT UR14, UR8, 0x2, URZ, 0xfc, !UPT ;  /* 0x00000002080e7892 */ /* 0x000fe4000f8efc3f */
[----:B------:R-:W-:Y:S02]  /*4af0*/  UISETP.GT.U32.AND UP0, UPT, UR10, 0xffff, UPT ;  /* 0x0000ffff0a00788c */ /* 0x000fe4000bf04070 */
[----:B------:R-:W-:Y:S02]  /*4b00*/  ULOP3.LUT UR7, URZ, UR11, URZ, 0x33, !UPT ;  /* 0x0000000b3f077292 */ /* 0x000fe4000f8e333f */
[----:B------:R-:W-:Y:S02]  /*4b10*/  USHF.L.U32 UR11, UR17, UR8, URZ ;  /* 0x00000008110b7299 */ /* 0x000fe4000800063f */
[----:B------:R-:W-:Y:S02]  /*4b20*/  ULOP3.LUT UR15, UR8, 0x3, URZ, 0xfc, !UPT ;  /* 0x00000003080f7892 */ /* 0x000fe4000f8efc3f */
[----:B------:R-:W-:-:S02]  /*4b30*/  UIMAD.WIDE.U32 UR8, UR9, UR16, URZ ;  /* 0x00000010090872a5 */ /* 0x000fc4000f8e003f */
[----:B------:R-:W-:Y:S02]  /*4b40*/  USHF.L.U32 UR12, UR17, UR12, URZ ;  /* 0x0000000c110c7299 */ /* 0x000fe4000800063f */
[----:B------:R-:W-:Y:S02]  /*4b50*/  USHF.L.U32 UR14, UR17, UR14, URZ ;  /* 0x0000000e110e7299 */ /* 0x000fe4000800063f */
[----:B------:R-:W-:Y:S01]  /*4b60*/  USEL UR10, UR10, 0xffff, !UP0 ;  /* 0x0000ffff0a0a7887 */ /* 0x000fe2000c000000 */
[----:B------:R-:W-:Y:S01]  /*4b70*/  ULDC UR16, c[0x0][0x14] ;  /* 0x0000050000107ab9 */ /* 0x000fe20000000800 */
[----:B------:R-:W-:Y:S02]  /*4b80*/  USHF.L.U32 UR15, UR17, UR15, URZ ;  /* 0x0000000f110f7299 */ /* 0x000fe4000800063f */
[----:B------:R-:W-:Y:S02]  /*4b90*/  UIMAD.WIDE.U32 UR24, UR8, UR16, URZ ;  /* 0x00000010081872a5 */ /* 0x000fe4000f8e003f */
[----:B------:R-:W-:-:S02]  /*4ba0*/  UIMAD UR8, UR9, UR16, URZ ;  /* 0x00000010090872a4 */ /* 0x000fc4000f8e023f */
[----:B------:R-:W-:Y:S02]  /*4bb0*/  ULOP3.LUT UR11, UR14, UR11, UR12, 0xfe, !UPT ;  /* 0x0000000b0e0b7292 */ /* 0x000fe4000f8efe0c */
[----:B------:R-:W-:Y:S02]  /*4bc0*/  ULOP3.LUT UR10, UR10, 0xffff, URZ, 0xc0, !UPT ;  /* 0x0000ffff0a0a7892 */ /* 0x000fe4000f8ec03f */
[----:B------:R-:W-:Y:S02]  /*4bd0*/  ULEA UR28, UR27, 0x200, 0xb ;  /* 0x000002001b1c7891 */ /* 0x000fe4000f8e583f */
[----:B------:R-:W-:Y:S02]  /*4be0*/  ULOP3.LUT UR6, UR6, 0x30, URZ, 0xc0, !UPT ;  /* 0x0000003006067892 */ /* 0x000fe4000f8ec03f */
[----:B------:R-:W-:Y:S02]  /*4bf0*/  ULOP3.LUT UR13, UR13, 0x24200, URZ, 0xfc, !UPT ;  /* 0x000242000d0d7892 */ /* 0x000fe4000f8efc3f */
[----:B------:R-:W-:-:S02]  /*4c00*/  UIADD3 UR14, UR25, UR8, URZ ;  /* 0x00000008190e7290 */ /* 0x000fc4000fffe03f */
[----:B------:R-:W-:Y:S02]  /*4c10*/  ULOP3.LUT UR15, UR11, UR15, URZ, 0xfc, !UPT ;  /* 0x0000000f0b0f7292 */ /* 0x000fe4000f8efc3f */
[----:B------:R-:W-:-:S12]  /*4c20*/  USHF.L.U32 UR20, UR20, UR10, URZ ;  /* 0x0000000a14147299 */ /* 0x000fd8000800063f */
.L_x_120:
[----:B------:R-:W-:-:S03]  /*4c30*/  UMOV UR8, 0xffffffff ;  /* 0xffffffff00087882 */ /* 0x000fc60000000000 */
[----:B------:R-:W-:Y:S05]  /*4c40*/  BRA.DIV UR8, `(.L_x_110) ;  /* 0x0000001608987947 */ /* 0x000fea000b800000 */
[----:B------:R-:W-:-:S13]  /*4c50*/  ELECT P6, URZ, PT ;  /* 0x00000000003f782f */ /* 0x000fda00038c0000 */
.L_x_145:
[----:B------:R-:W0:Y:S01]  /*4c60*/  LDC R4, c[0x0][0x28c] ;  /* 0x0000a300ff047b82 */ /* 0x000e220000000800 */
[----:B------:R-:W-:Y:S01]  /*4c70*/  BSSY B1, `(.L_x_111) ;  /* 0x0000039000017945 */ /* 0x000fe20003800000 */
[----:B0-----:R-:W-:-:S13]  /*4c80*/  ISETP.LT.OR P6, PT, R4, 0x1, !P6 ;  /* 0x000000010400780c */ /* 0x001fda00077c1670 */
[----:B------:R-:W-:Y:S05]  /*4c90*/  @P6 BRA `(.L_x_112) ;  /* 0x0000000000d86947 */ /* 0x000fea0003800000 */
[----:B------:R-:W-:Y:S01]  /*4ca0*/  LEA R11, R11, UR27, 0x2 ;  /* 0x0000001b0b0b7c11 */ /* 0x000fe2000f8e10ff */
[----:B------:R-:W-:Y:S01]  /*4cb0*/  IMAD.MOV.U32 R22, RZ, RZ, RZ ;  /* 0x000000ffff167224 */ /* 0x000fe200078e00ff */
[----:B------:R-:W-:Y:S01]  /*4cc0*/  LEA R20, R20, UR6, 0x6 ;  /* 0x0000000614147c11 */ /* 0x000fe2000f8e30ff */
[----:B------:R-:W-:Y:S02]  /*4cd0*/  IMAD.MOV.U32 R4, RZ, RZ, R8 ;  /* 0x000000ffff047224 */ /* 0x000fe400078e0008 */
[----:B------:R-:W-:Y:S02]  /*4ce0*/  IMAD.MOV.U32 R5, RZ, RZ, R0 ;  /* 0x000000ffff057224 */ /* 0x000fe400078e0000 */
[----:B------:R-:W-:Y:S02]  /*4cf0*/  IMAD.MOV.U32 R6, RZ, RZ, R12 ;  /* 0x000000ffff067224 */ /* 0x000fe400078e000c */
[----:B------:R-:W-:-:S07]  /*4d00*/  IMAD.SHL.U32 R15, R11, 0x20, RZ ;  /* 0x000000200b0f7824 */ /* 0x000fce00078e00ff */
.L_x_115:
[----:B------:R-:W0:Y:S01]  /*4d10*/  S2R R14, SR_CgaCtaId ;  /* 0x00000000000e7919 */ /* 0x000e220000008800 */
[----:B------:R-:W-:Y:S02]  /*4d20*/  MOV R7, 0x400 ;  /* 0x0000040000077802 */ /* 0x000fe40000000f00 */
[----:B------:R-:W-:-:S13]  /*4d30*/  LOP3.LUT P1, RZ, R18, 0x7f, RZ, 0xc0, !PT ;  /* 0x0000007f12ff7812 */ /* 0x000fda000782c0ff */
[----:B------:R-:W1:Y:S01]  /*4d40*/  @!P1 LDC R11, c[0x0][0x500] ;  /* 0x00014000ff0b9b82 */ /* 0x000e620000000800 */
[----:B0-----:R-:W-:Y:S02]  /*4d50*/  LEA R21, R14, R7, 0x18 ;  /* 0x000000070e157211 */ /* 0x001fe400078ec0ff */
[----:B------:R-:W-:-:S03]  /*4d60*/  SHF.L.U32 R7, R5, 0x1f, RZ ;  /* 0x0000001f05077819 */ /* 0x000fc600000006ff */
[----:B------:R-:W-:-:S04]  /*4d70*/  IMAD R14, R6, 0x8, R21 ;  /* 0x00000008060e7824 */ /* 0x000fc800078e0215 */
[----:B------:R-:W0:Y:S02]  /*4d80*/  SYNCS.PHASECHK.TRANS64.TRYWAIT P0, [R14+URZ+0x90], R7 ;  /* 0x000090070e0075a7 */ /* 0x000e24000800017f */
[----:B01----:R-:W-:Y:S05]  /*4d90*/  @!P0 BRA `(.L_x_113) ;  /* 0x0000001400648947 */ /* 0x003fea0003800000 */
.L_x_146:
[----:B0-----:R-:W-:Y:S01]  /*4da0*/  PRMT R7, R9, 0x9910, RZ ;  /* 0x0000991009077816 */ /* 0x001fe200000000ff */
[----:B------:R0:W-:Y:S03]  /*4db0*/  @!P1 SYNCS.ARRIVE.TRANS64 RZ, [R14+URZ], R11 ;  /* 0x0000000b0eff99a7 */ /* 0x0001e6000800003f */
[----:B------:R-:W-:-:S13]  /*4dc0*/  ISETP.NE.AND P0, PT, R7, 0x2, PT ;  /* 0x000000020700780c */ /* 0x000fda0003f05270 */
[----:B0-----:R-:W-:Y:S05]  /*4dd0*/  @P0 BRA `(.L_x_114) ;  /* 0x0000000000040947 */ /* 0x001fea0003800000 */
[----:B------:R-:W-:Y:S01]  /*4de0*/  BPT.TRAP 0x1 ;  /* 0x000000040000795c */ /* 0x000fe20000300000 */
.L_x_114:
[----:B------:R-:W-:Y:S01]  /*4df0*/  R2UR UR11, R6 ;  /* 0x00000000060b72ca */ /* 0x000fe200000e0000 */
[----:B------:R-:W-:Y:S01]  /*4e00*/  VIADD R4, R4, 0xffffffff ;  /* 0xffffffff04047836 */ /* 0x000fe20000000000 */
[----:B------:R-:W-:Y:S01]  /*4e10*/  R2UR UR22, R21 ;  /* 0x00000000151672ca */ /* 0x000fe200000e0000 */
[----:B------:R-:W-:Y:S01]  /*4e20*/  UIADD3 UR16, UP0, UR30, 0xf0, URZ ;  /* 0x000000f01e107890 */ /* 0x000fe2000ff1e03f */
[----:B------:R-:W-:Y:S01]  /*4e30*/  R2UR UR23, R15 ;  /* 0x000000000f1772ca */ /* 0x000fe200000e0000 */
[----:B------:R-:W-:Y:S01]  /*4e40*/  UIADD3 UR32, UP1, UR30, 0x1f0, URZ ;  /* 0x000001f01e207890 */ /* 0x000fe2000ff3e03f */
[----:B------:R-:W-:Y:S01]  /*4e50*/  R2UR UR9, R14 ;  /* 0x000000000e0972ca */ /* 0x000fe200000e0000 */
[----:B------:R-:W-:Y:S01]  /*4e60*/  UIADD3.X UR17, URZ, UR31, URZ, UP0, !UPT ;  /* 0x0000001f3f117290 */ /* 0x000fe200087fe43f */
[----:B------:R-:W-:Y:S01]  /*4e70*/  R2UR UR10, R22 ;  /* 0x00000000160a72ca */ /* 0x000fe200000e0000 */
[----:B------:R-:W-:Y:S01]  /*4e80*/  UPRMT UR21, URZ, 0x5410, UR20 ;  /* 0x000054103f157896 */ /* 0x000fe20008000014 */
[----:B------:R-:W-:Y:S01]  /*4e90*/  R2UR UR12, R13 ;  /* 0x000000000d0c72ca */ /* 0x000fe200000e0000 */
[----:B------:R-:W-:Y:S01]  /*4ea0*/  VIADD R6, R6, 0x1 ;  /* 0x0000000106067836 */ /* 0x000fe20000000000 */
[----:B------:R-:W-:Y:S01]  /*4eb0*/  R2UR UR26, R20 ;  /* 0x00000000141a72ca */ /* 0x000fe200000e0000 */
[----:B------:R-:W-:Y:S01]  /*4ec0*/  ULEA UR8, UR11, UR28, 0xd ;  /* 0x0000001c0b087291 */ /* 0x000fe2000f8e683f */
[----:B------:R-:W-:Y:S01]  /*4ed0*/  ISETP.GT.AND P1, PT, R4, 0x1, PT ;  /* 0x000000010400780c */ /* 0x000fe20003f24270 */
[----:B------:R-:W-:Y:S01]  /*4ee0*/  ULEA UR11, UR11, UR13, 0xc ;  /* 0x0000000d0b0b7291 */ /* 0x000fe2000f8e603f */
[----:B------:R-:W-:Y:S01]  /*4ef0*/  ISETP.NE.AND P0, PT, R6, 0x12, PT ;  /* 0x000000120600780c */ /* 0x000fe20003f05270 */
[----:B------:R-:W-:Y:S01]  /*4f00*/  UIADD3 UR8, UR22, UR8, URZ ;  /* 0x0000000816087290 */ /* 0x000fe2000fffe03f */
[----:B------:R-:W-:Y:S01]  /*4f10*/  VIADD R22, R22, 0x40 ;  /* 0x0000004016167836 */ /* 0x000fe20000000000 */
[----:B------:R-:W-:Y:S01]  /*4f20*/  UIADD3 UR22, UR22, UR11, URZ ;  /* 0x0000000b16167290 */ /* 0x000fe2000fffe03f */
[----:B------:R-:W-:Y:S01]  /*4f30*/  SEL R14, RZ, 0x1, P0 ;  /* 0x00000001ff0e7807 */ /* 0x000fe20000000000 */
[----:B------:R-:W-:Y:S01]  /*4f40*/  UPRMT UR29, URZ, 0x5410, UR15 ;  /* 0x000054103f1d7896 */ /* 0x000fe2000800000f */
[----:B------:R-:W-:Y:S01]  /*4f50*/  SEL R6, R6, RZ, P0 ;  /* 0x000000ff06067207 */ /* 0x000fe20000000000 */
[----:B------:R-:W-:Y:S01]  /*4f60*/  UIADD3.X UR33, URZ, UR31, URZ, UP1, !UPT ;  /* 0x0000001f3f217290 */ /* 0x000fe20008ffe43f */
[----:B------:R-:W-:Y:S01]  /*4f70*/  LOP3.LUT R5, R5, R14, RZ, 0x3c, !PT ;  /* 0x0000000e05057212 */ /* 0x000fe200078e3cff */
[----:B------:R-:W-:Y:S01]  /*4f80*/  UMOV UR18, 0x0 ;  /* 0x0000000000127882 */ /* 0x000fe20000000000 */
[----:B------:R-:W-:Y:S01]  /*4f90*/  UMOV UR19, 0x10000000 ;  /* 0x1000000000137882 */ /* 0x000fe20000000000 */
[----:B------:R-:W-:-:S02]  /*4fa0*/  UMOV UR11, UR23 ;  /* 0x00000017000b7c82 */ /* 0x000fc40008000000 */
[----:B------:R0:W-:Y:S02]  /*4fb0*/  UTMALDG.3D.MULTICAST [UR8], [UR16], UR21, desc[UR18] ;  /* 0x00001208100073b4 */ /* 0x0001e40008011815 */
[----:B0-----:R-:W-:Y:S01]  /*4fc0*/  UMOV UR8, UR22 ;  /* 0x0000001600087c82 */ /* 0x001fe20008000000 */
[----:B------:R-:W-:Y:S02]  /*4fd0*/  UMOV UR11, UR26 ;  /* 0x0000001a000b7c82 */ /* 0x000fe40008000000 */
[----:B------:R0:W-:Y:S02]  /*4fe0*/  UTMALDG.3D.MULTICAST [UR8], [UR32], UR29, desc[UR18] ;  /* 0x00001208200073b4 */ /* 0x0001e4000801181d */
[----:B0-----:R-:W-:Y:S05]  /*4ff0*/  @P1 BRA `(.L_x_115) ;  /* 0xfffffffc00441947 */ /* 0x001fea000383ffff */
.L_x_112:
[----:B------:R-:W-:Y:S05]  /*5000*/  BSYNC B1 ;  /* 0x0000000000017941 */ /* 0x000fea0003800000 */
.L_x_111:
[----:B------:R-:W-:Y:S01]  /*5010*/  LOP3.LUT P1, RZ, R10, 0xff, RZ, 0xc0, !PT ;  /* 0x000000ff0aff7812 */ /* 0x000fe2000782c0ff */
[C---:B------:R-:W-:Y:S01]  /*5020*/  IMAD.IADD R12, R3.reuse, 0x1, R12 ;  /* 0x00000001030c7824 */ /* 0x040fe200078e020c */
[----:B------:R-:W-:Y:S01]  /*5030*/  ULDC.64 UR8, c[0x0][0x650] ;  /* 0x0001940000087ab9 */ /* 0x000fe20000000a00 */
[C---:B------:R-:W-:Y:S01]  /*5040*/  ISETP.GE.U32.AND P2, PT, R3.reuse, 0x12, PT ;  /* 0x000000120300780c */ /* 0x040fe20003f46070 */
[----:B------:R-:W-:Y:S01]  /*5050*/  BSSY B1, `(.L_x_116) ;  /* 0x000006a000017945 */ /* 0x000fe20003800000 */
[----:B------:R-:W-:Y:S01]  /*5060*/  IMAD.MOV.U32 R11, RZ, RZ, -0x1 ;  /* 0xffffffffff0b7424 */ /* 0x000fe200078e00ff */
[----:B------:R-:W-:Y:S01]  /*5070*/  ISETP.GT.U32.AND P0, PT, R12, 0x11, PT ;  /* 0x000000110c00780c */ /* 0x000fe20003f04070 */
[----:B------:R-:W-:Y:S01]  /*5080*/  IMAD.MOV.U32 R20, RZ, RZ, -0x1 ;  /* 0xffffffffff147424 */ /* 0x000fe200078e00ff */
[----:B------:R-:W-:Y:S01]  /*5090*/  PRMT R10, RZ, 0x7610, R10 ;  /* 0x00007610ff0a7816 */ /* 0x000fe2000000000a */
[----:B------:R-:W-:Y:S01]  /*50a0*/  IMAD.MOV.U32 R13, RZ, RZ, -0x1 ;  /* 0xffffffffff0d7424 */ /* 0x000fe200078e00ff */
[----:B------:R-:W-:-:S03]  /*50b0*/  ISETP.LT.U32.AND P0, PT, R3, 0x12, P0 ;  /* 0x000000120300780c */ /* 0x000fc60000701070 */
[----:B------:R-:W0:Y:S01]  /*50c0*/  @P1 S2R R5, SR_CgaCtaId ;  /* 0x0000000000051919 */ /* 0x000e220000008800 */
[----:B------:R-:W-:-:S04]  /*50d0*/  @P1 MOV R4, 0x400 ;  /* 0x0000040000041802 */ /* 0x000fc80000000f00 */
[----:B0-----:R-:W-:Y:S01]  /*50e0*/  @P1 LEA R6, R5, R4, 0x18 ;  /* 0x0000000405061211 */ /* 0x001fe200078ec0ff */
[----:B------:R-:W-:-:S03]  /*50f0*/  IMAD.WIDE.U32 R4, R12, 0x38e38e39, RZ ;  /* 0x38e38e390c047825 */ /* 0x000fc600078e00ff */
[----:B------:R0:W-:Y:S01]  /*5100*/  @P1 SYNCS.ARRIVE.TRANS64.A1T0 RZ, [R6+URZ+0x138], RZ ;  /* 0x000138ff06ff19a7 */ /* 0x0001e2000810003f */
[----:B------:R-:W-:Y:S02]  /*5110*/  IADD3 R16, P1, R16, UR24, RZ ;  /* 0x0000001810107c10 */ /* 0x000fe4000ff3e0ff */
[----:B------:R-:W-:Y:S02]  /*5120*/  SHF.R.U32.HI R7, RZ, 0x2, R5 ;  /* 0x00000002ff077819 */ /* 0x000fe40000011605 */
[----:B------:R-:W-:Y:S02]  /*5130*/  SEL R5, RZ, 0x1, !P0 ;  /* 0x00000001ff057807 */ /* 0x000fe40004000000 */
[----:B------:R-:W-:Y:S01]  /*5140*/  IADD3.X R17, R17, UR14, RZ, P1, !PT ;  /* 0x0000000e11117c10 */ /* 0x000fe20008ffe4ff */
[----:B------:R-:W-:Y:S01]  /*5150*/  IMAD R12, R7, -0x12, R12 ;  /* 0xffffffee070c7824 */ /* 0x000fe200078e020c */
[----:B------:R-:W-:Y:S02]  /*5160*/  ISETP.GE.U32.AND P0, PT, R16, UR8, PT ;  /* 0x0000000810007c0c */ /* 0x000fe4000bf06070 */
[----:B------:R-:W-:-:S02]  /*5170*/  LOP3.LUT R0, R0, R5, RZ, 0x3c, !PT ;  /* 0x0000000500007212 */ /* 0x000fc400078e3cff */
[----:B------:R-:W-:Y:S02]  /*5180*/  ISETP.GE.U32.AND.EX P0, PT, R17, UR9, PT, P0 ;  /* 0x0000000911007c0c */ /* 0x000fe4000bf06100 */
[----:B------:R-:W-:Y:S02]  /*5190*/  @P2 LOP3.LUT R0, R0, 0x1, R7, 0x78, !PT ;  /* 0x0000000100002812 */ /* 0x000fe400078e7807 */
[----:B------:R-:W-:-:S09]  /*51a0*/  PRMT R4, RZ, 0x7610, R4 ;  /* 0x00007610ff047816 */ /* 0x000fd20000000004 */
[----:B0-----:R-:W-:Y:S05]  /*51b0*/  @P0 BRA `(.L_x_117) ;  /* 0x00000004004c0947 */ /* 0x001fea0003800000 */
[----:B------:R-:W0:Y:S01]  /*51c0*/  S2R R14, SR_CTAID.X ;  /* 0x00000000000e7919 */ /* 0x000e220000002500 */
[----:B------:R-:W-:Y:S01]  /*51d0*/  ULDC.64 UR8, c[0x0][0x628] ;  /* 0x00018a0000087ab9 */ /* 0x000fe20000000a00 */
[----:B------:R-:W1:Y:S01]  /*51e0*/  LDC R15, c[0x0][0x144] ;  /* 0x00005100ff0f7b82 */ /* 0x000e620000000800 */
[----:B------:R-:W-:Y:S01]  /*51f0*/  ISETP.NE.U32.AND P0, PT, RZ, UR8, PT ;  /* 0x00000008ff007c0c */ /* 0x000fe2000bf05070 */
[----:B------:R-:W2:Y:S01]  /*5200*/  S2R R11, SR_CTAID.Y ;  /* 0x00000000000b7919 */ /* 0x000ea20000002600 */
[----:B------:R-:W-:Y:S01]  /*5210*/  ULDC UR10, c[0x0][0x150] ;  /* 0x00005400000a7ab9 */ /* 0x000fe20000000800 */
[----:B------:R-:W-:Y:S01]  /*5220*/  ULDC UR11, c[0x0][0x630] ;  /* 0x00018c00000b7ab9 */ /* 0x000fe20000000800 */
[----:B------:R-:W-:Y:S01]  /*5230*/  ISETP.NE.AND.EX P0, PT, RZ, UR9, PT, P0 ;  /* 0x00000009ff007c0c */ /* 0x000fe2000bf05300 */
[----:B------:R-:W-:Y:S01]  /*5240*/  IMAD.MOV.U32 R4, RZ, RZ, R16 ;  /* 0x000000ffff047224 */ /* 0x000fe200078e0010 */
[----:B0-----:R-:W-:-:S05]  /*5250*/  I2FP.F32.U32 R5, R14 ;  /* 0x0000000e00057245 */ /* 0x001fca0000201000 */
[----:B------:R-:W-:Y:S01]  /*5260*/  FMUL R20, R5, UR10 ;  /* 0x0000000a05147c20 */ /* 0x000fe20008400000 */
[----:B------:R-:W-:-:S05]  /*5270*/  IMAD.MOV.U32 R5, RZ, RZ, R17 ;  /* 0x000000ffff057224 */ /* 0x000fca00078e0011 */
[----:B--2---:R-:W-:Y:S05]  /*5280*/  @!P0 BRA `(.L_x_118) ;  /* 0x0000000000288947 */ /* 0x004fea0003800000 */
[----:B------:R-:W-:Y:S02]  /*5290*/  ULDC UR10, c[0x0][0x634] ;  /* 0x00018d00000a7ab9 */ /* 0x000fe40000000800 */
[----:B------:R-:W-:-:S05]  /*52a0*/  IADD3 R5, P0, R16, UR10, RZ ;  /* 0x0000000a10057c10 */ /* 0x000fca000ff1e0ff */
[----:B------:R-:W-:-:S04]  /*52b0*/  IMAD.X R13, RZ, RZ, R17, P0 ;  /* 0x000000ffff0d7224 */ /* 0x000fc800000e0611 */
[----:B------:R-:W-:-:S04]  /*52c0*/  IMAD.WIDE.U32 R6, R13, UR8, RZ ;  /* 0x000000080d067c25 */ /* 0x000fc8000f8e00ff */
[----:B------:R-:W-:-:S04]  /*52d0*/  IMAD.WIDE.U32 R6, P0, R5, UR9, R6 ;  /* 0x0000000905067c25 */ /* 0x000fc8000f800006 */
[----:B------:R-:W-:-:S04]  /*52e0*/  IMAD.WIDE.U32 R4, R5, UR8, RZ ;  /* 0x0000000805047c25 */ /* 0x000fc8000f8e00ff */
[----:B------:R-:W-:Y:S01]  /*52f0*/  IMAD.MOV.U32 R4, RZ, RZ, R7 ;  /* 0x000000ffff047224 */ /* 0x000fe200078e0007 */
[----:B------:R-:W-:Y:S01]  /*5300*/  IADD3 RZ, P1, R5, R6, RZ ;  /* 0x0000000605ff7210 */ /* 0x000fe20007f3e0ff */
[----:B------:R-:W-:-:S04]  /*5310*/  IMAD.X R5, RZ, RZ, RZ, P0 ;  /* 0x000000ffff057224 */ /* 0x000fc800000e06ff */
[----:B------:R-:W-:-:S08]  /*5320*/  IMAD.WIDE.U32.X R4, R13, UR9, R4, P1 ;  /* 0x000000090d047c25 */ /* 0x000fd000088e0404 */
.L_x_118:
[--C-:B------:R-:W-:Y:S01]  /*5330*/  SHF.R.U64 R13, R4, UR11, R5.reuse ;  /* 0x0000000b040d7c19 */ /* 0x100fe20008001205 */
[----:B------:R-:W0:Y:S01]  /*5340*/  F2I.U32.TRUNC.NTZ R20, R20 ;  /* 0x0000001400147305 */ /* 0x000e22000020f000 */
[----:B------:R-:W-:Y:S01]  /*5350*/  SHF.R.U32.HI R4, RZ, UR11, R5 ;  /* 0x0000000bff047c19 */ /* 0x000fe20008011605 */
[----:B------:R-:W-:Y:S01]  /*5360*/  ULDC.64 UR8, c[0x0][0x620] ;  /* 0x0001880000087ab9 */ /* 0x000fe20000000a00 */
[----:B------:R-:W-:Y:S01]  /*5370*/  IADD3 R7, P0, RZ, -R13, RZ ;  /* 0x8000000dff077210 */ /* 0x000fe20007f1e0ff */
[----:B------:R-:W-:Y:S01]  /*5380*/  ULDC.64 UR10, c[0x0][0x640] ;  /* 0x00019000000a7ab9 */ /* 0x000fe20000000a00 */
[----:B------:R-:W2:Y:S03]  /*5390*/  LDC R22, c[0x0][0x148] ;  /* 0x00005200ff167b82 */ /* 0x000ea60000000800 */
[----:B------:R-:W-:Y:S01]  /*53a0*/  IMAD.X R4, RZ, RZ, ~R4, P0 ;  /* 0x000000ffff047224 */ /* 0x000fe200000e0e04 */
[----:B------:R-:W-:-:S03]  /*53b0*/  ISETP.NE.U32.AND P0, PT, RZ, UR10, PT ;  /* 0x0000000aff007c0c */ /* 0x000fc6000bf05070 */
[----:B------:R-:W-:Y:S01]  /*53c0*/  IMAD R6, R4, UR8, RZ ;  /* 0x0000000804067c24 */ /* 0x000fe2000f8e02ff */
[----:B------:R-:W-:Y:S01]  /*53d0*/  ISETP.NE.AND.EX P0, PT, RZ, UR11, PT, P0 ;  /* 0x0000000bff007c0c */ /* 0x000fe2000bf05300 */
[----:B------:R-:W-:Y:S01]  /*53e0*/  IMAD.WIDE.U32 R4, R7, UR8, R16 ;  /* 0x0000000807047c25 */ /* 0x000fe2000f8e0010 */
[----:B------:R-:W-:-:S03]  /*53f0*/  ULDC UR8, c[0x0][0x618] ;  /* 0x0001860000087ab9 */ /* 0x000fc60000000800 */
[----:B------:R-:W-:Y:S01]  /*5400*/  IMAD R7, R7, UR9, R6 ;  /* 0x0000000907077c24 */ /* 0x000fe2000f8e0206 */
[----:B------:R-:W-:Y:S01]  /*5410*/  ULDC UR9, c[0x0][0x154] ;  /* 0x0000550000097ab9 */ /* 0x000fe20000000800 */
[----:B0-----:R-:W-:Y:S02]  /*5420*/  IMAD.MOV R6, RZ, RZ, -R20 ;  /* 0x000000ffff067224 */ /* 0x001fe400078e0a14 */
[----:B------:R-:W-:Y:S02]  /*5430*/  IMAD.IADD R5, R5, 0x1, R7 ;  /* 0x0000000105057824 */ /* 0x000fe400078e0207 */
[----:B-1----:R-:W-:Y:S01]  /*5440*/  IMAD R14, R15, R6, R14 ;  /* 0x000000060f0e7224 */ /* 0x002fe200078e020e */
[----:B------:R-:W-:Y:S02]  /*5450*/  I2FP.F32.U32 R6, R11 ;  /* 0x0000000b00067245 */ /* 0x000fe40000201000 */
[--C-:B------:R-:W-:Y:S02]  /*5460*/  SHF.R.U64 R15, R4, UR8, R5.reuse ;  /* 0x00000008040f7c19 */ /* 0x100fe40008001205 */
[----:B------:R-:W-:Y:S01]  /*5470*/  SHF.R.U32.HI R4, RZ, UR8, R5 ;  /* 0x00000008ff047c19 */ /* 0x000fe20008011605 */
[----:B------:R-:W-:Y:S01]  /*5480*/  FMUL R6, R6, UR9 ;  /* 0x0000000906067c20 */ /* 0x000fe20008400000 */
[----:B------:R-:W-:-:S02]  /*5490*/  ULDC UR8, c[0x0][0x608] ;  /* 0x0001820000087ab9 */ /* 0x000fc40000000800 */
[--C-:B------:R-:W-:Y:S01]  /*54a0*/  SHF.R.U64 R21, R15, UR8, R4.reuse ;  /* 0x000000080f157c19 */ /* 0x100fe20008001204 */
[----:B------:R0:W1:Y:S01]  /*54b0*/  F2I.U32.TRUNC.NTZ R24, R6 ;  /* 0x0000000600187305 */ /* 0x000062000020f000 */
[----:B------:R-:W-:Y:S01]  /*54c0*/  SHF.R.U32.HI R4, RZ, UR8, R4 ;  /* 0x00000008ff047c19 */ /* 0x000fe20008011604 */
[----:B------:R-:W-:-:S03]  /*54d0*/  ULDC UR8, c[0x0][0x658] ;  /* 0x0001960000087ab9 */ /* 0x000fc60000000800 */
[--C-:B------:R-:W-:Y:S02]  /*54e0*/  SHF.R.U64 R20, R21, UR8, R4.reuse ;  /* 0x0000000815147c19 */ /* 0x100fe40008001204 */
[----:B------:R-:W-:-:S03]  /*54f0*/  SHF.R.U32.HI R23, RZ, UR8, R4 ;  /* 0x00000008ff177c19 */ /* 0x000fc60008011604 */
[----:B------:R-:W-:Y:S02]  /*5500*/  IMAD.MOV.U32 R4, RZ, RZ, R20 ;  /* 0x000000ffff047224 */ /* 0x000fe400078e0014 */
[----:B------:R-:W-:Y:S01]  /*5510*/  IMAD.MOV.U32 R5, RZ, RZ, R23 ;  /* 0x000000ffff057224 */ /* 0x000fe200078e0017 */
[----:B0-----:R-:W-:Y:S06]  /*5520*/  @!P0 BRA `(.L_x_119) ;  /* 0x0000000000288947 */ /* 0x001fec0003800000 */
        /* <DEDUP_REMOVED lines=10> */
.L_x_119:
[----:B------:R-:W-:Y:S01]  /*55d0*/  ISETP.NE.AND P0, PT, R2, 0x1, PT ;  /* 0x000000010200780c */ /* 0x000fe20003f05270 */
[----:B------:R-:W-:Y:S01]  /*55e0*/  ULDC UR8, c[0x0][0x648] ;  /* 0x0001920000087ab9 */ /* 0x000fe20000000800 */
[----:B-1----:R-:W-:Y:S01]  /*55f0*/  IMAD.MOV R24, RZ, RZ, -R24 ;  /* 0x000000ffff187224 */ /* 0x002fe200078e0a18 */
[----:B------:R-:W-:Y:S01]  /*5600*/  SHF.R.U64 R4, R4, UR8, R5 ;  /* 0x0000000804047c19 */ /* 0x000fe20008001205 */
[----:B------:R-:W-:Y:S01]  /*5610*/  ULDC UR8, c[0x0][0x638] ;  /* 0x00018e0000087ab9 */ /* 0x000fe20000000800 */
[----:B------:R-:W-:Y:S01]  /*5620*/  LOP3.LUT R21, R21, UR7, RZ, 0xc0, !PT ;  /* 0x0000000715157c12 */ /* 0x000fe2000f8ec0ff */
[----:B------:R-:W-:Y:S02]  /*5630*/  ULDC UR9, c[0x0][0x610] ;  /* 0x0001840000097ab9 */ /* 0x000fe40000000800 */
[----:B------:R-:W-:Y:S02]  /*5640*/  IMAD.MOV R5, RZ, RZ, -R4 ;  /* 0x000000ffff057224 */ /* 0x000fe400078e0a04 */
[----:B------:R-:W-:-:S02]  /*5650*/  IMAD R21, R4, UR5, R21 ;  /* 0x0000000504157c24 */ /* 0x000fc4000f8e0215 */
[----:B------:R-:W-:Y:S01]  /*5660*/  IMAD R20, R5, UR8, R20 ;  /* 0x0000000805147c24 */ /* 0x000fe2000f8e0214 */
[----:B------:R-:W-:Y:S01]  /*5670*/  ULDC UR8, c[0x0][0x600] ;  /* 0x0001800000087ab9 */ /* 0x000fe20000000800 */
[----:B--2---:R-:W-:Y:S01]  /*5680*/  @P0 IMAD R14, R22, R24, R11 ;  /* 0x00000018160e0224 */ /* 0x004fe200078e020b */
[----:B------:R-:W-:Y:S01]  /*5690*/  LOP3.LUT R11, R15, UR4, RZ, 0xc0, !PT ;  /* 0x000000040f0b7c12 */ /* 0x000fe2000f8ec0ff */
[----:B------:R-:W-:Y:S02]  /*56a0*/  IMAD.MOV.U32 R4, RZ, RZ, 0x1 ;  /* 0x00000001ff047424 */ /* 0x000fe400078e00ff */
[----:B------:R-:W-:Y:S02]  /*56b0*/  IMAD R14, R21, UR9, R14 ;  /* 0x00000009150e7c24 */ /* 0x000fe4000f8e020e */
[----:B------:R-:W-:-:S05]  /*56c0*/  IMAD R11, R20, UR8, R11 ;  /* 0x00000008140b7c24 */ /* 0x000fca000f8e020b */
[----:B------:R-:W-:Y:S02]  /*56d0*/  SEL R20, R11, R14, !P0 ;  /* 0x0000000e0b147207 */ /* 0x000fe40004000000 */
[----:B------:R-:W-:-:S07]  /*56e0*/  SEL R11, R14, R11, !P0 ;  /* 0x0000000b0e0b7207 */ /* 0x000fce0004000000 */
.L_x_117:
[----:B------:R-:W-:Y:S05]  /*56f0*/  BSYNC B1 ;  /* 0x0000000000017941 */ /* 0x000fea0003800000 */
.L_x_116:
[----:B------:R-:W-:-:S13]  /*5700*/  LOP3.LUT P0, RZ, R4, 0xff, RZ, 0xc0, !PT ;  /* 0x000000ff04ff7812 */ /* 0x000fda000780c0ff */
[----:B------:R-:W-:Y:S05]  /*5710*/  @P0 BRA `(.L_x_120) ;  /* 0xfffffff400440947 */ /* 0x000fea000383ffff */
[----:B------:R-:W-:Y:S05]  /*5720*/  BSYNC B0 ;  /* 0x0000000000007941 */ /* 0x000fea0003800000 */
.L_x_109:
[----:B------:R-:W-:-:S03]  /*5730*/  UMOV UR8, 0xffffffff ;  /* 0xffffffff00087882 */ /* 0x000fc60000000000 */
[----:B------:R-:W-:Y:S05]  /*5740*/  BRA.DIV UR8, `(.L_x_121) ;  /* 0x0000000e080c7947 */ /* 0x000fea000b800000 */
[----:B------:R-:W-:-:S13]  /*5750*/  ELECT P6, URZ, PT ;  /* 0x00000000003f782f */ /* 0x000fda00038c0000 */
.L_x_149:
[----:B------:R-:W-:Y:S04]  /*5760*/  BSSY B0, `(.L_x_122) ;  /* 0x00000a9000007945 */ /* 0x000fe80003800000 */
[----:B------:R-:W-:Y:S05]  /*5770*/  @!P6 BRA `(.L_x_123) ;  /* 0x00000008009ce947 */ /* 0x000fea0003800000 */
[----:B------:R-:W-:-:S04]  /*5780*/  LOP3.LUT R19, R19, 0x2, RZ, 0xfc, !PT ;  /* 0x0000000213137812 */ /* 0x000fc800078efcff */
[----:B------:R-:W-:-:S13]  /*5790*/  ISETP.NE.AND P0, PT, R19, 0x3, PT ;  /* 0x000000031300780c */ /* 0x000fda0003f05270 */
[----:B------:R-:W-:Y:S05]  /*57a0*/  @!P0 BRA `(.L_x_124) ;  /* 0x0000000000048947 */ /* 0x000fea0003800000 */
[----:B------:R-:W-:Y:S01]  /*57b0*/  BPT.TRAP 0x1 ;  /* 0x000000040000795c */ /* 0x000fe20000300000 */
.L_x_124:
[----:B------:R-:W0:Y:S01]  /*57c0*/  S2R R3, SR_CgaCtaId ;  /* 0x0000000000037919 */ /* 0x000e220000008800 */
[----:B------:R-:W-:-:S04]  /*57d0*/  MOV R2, 0x400 ;  /* 0x0000040000027802 */ /* 0x000fc80000000f00 */
[----:B0-----:R-:W-:Y:S02]  /*57e0*/  LEA R3, R3, R2, 0x18 ;  /* 0x0000000203037211 */ /* 0x001fe400078ec0ff */
[----:B------:R-:W-:-:S03]  /*57f0*/  SHF.L.U32 R2, R0, 0x1f, RZ ;  /* 0x0000001f00027819 */ /* 0x000fc600000006ff */
[----:B------:R-:W-:-:S04]  /*5800*/  VIADD R3, R3, 0x90 ;  /* 0x0000009003037836 */ /* 0x000fc80000000000 */
[C---:B------:R-:W-:Y:S02]  /*5810*/  IMAD R7, R12.reuse, 0x8, R3 ;  /* 0x000000080c077824 */ /* 0x040fe400078e0203 */
[----:B------:R-:W-:Y:S02]  /*5820*/  VIADD R12, R12, 0x1 ;  /* 0x000000010c0c7836 */ /* 0x000fe40000000000 */
[----:B------:R-:W0:Y:S03]  /*5830*/  SYNCS.PHASECHK.TRANS64.TRYWAIT P0, [R7+URZ], R2 ;  /* 0x00000002070075a7 */ /* 0x000e26000800017f */
[----:B------:R-:W-:-:S04]  /*5840*/  ISETP.NE.AND P1, PT, R12, 0x12, PT ;  /* 0x000000120c00780c */ /* 0x000fc80003f25270 */
[----:B------:R-:W-:Y:S02]  /*5850*/  SEL R5, RZ, 0x1, P1 ;  /* 0x00000001ff057807 */ /* 0x000fe40000800000 */
[----:B------:R-:W-:Y:S02]  /*5860*/  SEL R12, R12, RZ, P1 ;  /* 0x000000ff0c0c7207 */ /* 0x000fe40000800000 */
[----:B------:R-:W-:-:S03]  /*5870*/  LOP3.LUT R5, R0, R5, RZ, 0x3c, !PT ;  /* 0x0000000500057212 */ /* 0x000fc600078e3cff */
[----:B------:R-:W-:Y:S01]  /*5880*/  IMAD R9, R12, 0x8, R3 ;  /* 0x000000080c097824 */ /* 0x000fe200078e0203 */
[----:B------:R-:W-:Y:S01]  /*5890*/  SHF.L.U32 R4, R5, 0x1f, RZ ;  /* 0x0000001f05047819 */ /* 0x000fe200000006ff */
[----:B0-----:R-:W-:Y:S06]  /*58a0*/  @!P0 BRA `(.L_x_125) ;  /* 0x0000000800d48947 */ /* 0x001fec0003800000 */
.L_x_150:
[----:B------:R-:W1:Y:S01]  /*58b0*/  SYNCS.PHASECHK.TRANS64.TRYWAIT P0, [R9+URZ], R4 ;  /* 0x00000004090075a7 */ /* 0x000e62000800017f */
[----:B------:R-:W-:-:S05]  /*58c0*/  VIADD R0, R12, 0x1 ;  /* 0x000000010c007836 */ /* 0x000fca0000000000 */
[----:B------:R-:W-:-:S04]  /*58d0*/  ISETP.NE.AND P1, PT, R0, 0x12, PT ;  /* 0x000000120000780c */ /* 0x000fc80003f25270 */
[----:B0-----:R-:W-:Y:S02]  /*58e0*/  SEL R2, RZ, 0x1, P1 ;  /* 0x00000001ff027807 */ /* 0x001fe40000800000 */
[----:B------:R-:W-:Y:S02]  /*58f0*/  SEL R0, R0, RZ, P1 ;  /* 0x000000ff00007207 */ /* 0x000fe40000800000 */
[----:B------:R-:W-:-:S03]  /*5900*/  LOP3.LUT R7, R5, R2, RZ, 0x3c, !PT ;  /* 0x0000000205077212 */ /* 0x000fc600078e3cff */
[----:B------:R-:W-:Y:S01]  /*5910*/  IMAD R6, R0, 0x8, R3 ;  /* 0x0000000800067824 */ /* 0x000fe200078e0203 */
[----:B------:R-:W-:Y:S01]  /*5920*/  SHF.L.U32 R5, R7, 0x1f, RZ ;  /* 0x0000001f07057819 */ /* 0x000fe200000006ff */
[----:B-1----:R-:W-:Y:S06]  /*5930*/  @!P0 BRA `(.L_x_126) ;  /* 0x0000000800c48947 */ /* 0x002fec0003800000 */
.L_x_151:
[----:B------:R-:W1:Y:S01]  /*5940*/  SYNCS.PHASECHK.TRANS64.TRYWAIT P0, [R6+URZ], R5 ;  /* 0x00000005060075a7 */ /* 0x000e62000800017f */
[----:B------:R-:W-:-:S05]  /*5950*/  VIADD R0, R0, 0x1 ;  /* 0x0000000100007836 */ /* 0x000fca0000000000 */
[----:B------:R-:W-:-:S04]  /*5960*/  ISETP.NE.AND P1, PT, R0, 0x12, PT ;  /* 0x000000120000780c */ /* 0x000fc80003f25270 */
[----:B------:R-:W-:Y:S02]  /*5970*/  SEL R2, RZ, 0x1, P1 ;  /* 0x00000001ff027807 */ /* 0x000fe40000800000 */
[----:B------:R-:W-:Y:S02]  /*5980*/  SEL R0, R0, RZ, P1 ;  /* 0x000000ff00007207 */ /* 0x000fe40000800000 */
[----:B------:R-:W-:-:S03]  /*5990*/  LOP3.LUT R7, R7, R2, RZ, 0x3c, !PT ;  /* 0x0000000207077212 */ /* 0x000fc600078e3cff */
[----:B0-----:R-:W-:Y:S01]  /*59a0*/  IMAD R9, R0, 0x8, R3 ;  /* 0x0000000800097824 */ /* 0x001fe200078e0203 */
[----:B------:R-:W-:Y:S01]  /*59b0*/  SHF.L.U32 R4, R7, 0x1f, RZ ;  /* 0x0000001f07047819 */ /* 0x000fe200000006ff */
[----:B-1----:R-:W-:Y:S06]  /*59c0*/  @!P0 BRA `(.L_x_127) ;  /* 0x0000000800b48947 */ /* 0x002fec0003800000 */
.L_x_152:
        /* <DEDUP_REMOVED lines=9> */
.L_x_153:
        /* <DEDUP_REMOVED lines=9> */
.L_x_154:
        /* <DEDUP_REMOVED lines=9> */
.L_x_155:
        /* <DEDUP_REMOVED lines=9> */
.L_x_156:
        /* <DEDUP_REMOVED lines=9> */
.L_x_157:
        /* <DEDUP_REMOVED lines=9> */
.L_x_158:
        /* <DEDUP_REMOVED lines=9> */
.L_x_159:
        /* <DEDUP_REMOVED lines=9> */
.L_x_160:
        /* <DEDUP_REMOVED lines=9> */
.L_x_161:
        /* <DEDUP_REMOVED lines=9> */
.L_x_162:
        /* <DEDUP_REMOVED lines=9> */
.L_x_163:
        /* <DEDUP_REMOVED lines=9> */
.L_x_164:
        /* <DEDUP_REMOVED lines=9> */
.L_x_165:
[----:B------:R-:W1:Y:S01]  /*6120*/  SYNCS.PHASECHK.TRANS64.TRYWAIT P0, [R6+URZ], R5 ;  /* 0x00000005060075a7 */ /* 0x000e62000800017f */
[----:B------:R-:W-:-:S05]  /*6130*/  VIADD R0, R0, 0x1 ;  /* 0x0000000100007836 */ /* 0x000fca0000000000 */
[----:B------:R-:W-:-:S04]  /*6140*/  ISETP.NE.AND P1, PT, R0, 0x12, PT ;  /* 0x000000120000780c */ /* 0x000fc80003f25270 */
[----:B------:R-:W-:Y:S02]  /*6150*/  SEL R2, RZ, 0x1, P1 ;  /* 0x00000001ff027807 */ /* 0x000fe40000800000 */
[----:B------:R-:W-:Y:S02]  /*6160*/  SEL R0, R0, RZ, P1 ;  /* 0x000000ff00007207 */ /* 0x000fe40000800000 */
[----:B------:R-:W-:Y:S01]  /*6170*/  LOP3.LUT R2, R7, R2, RZ, 0x3c, !PT ;  /* 0x0000000207027212 */ /* 0x000fe200078e3cff */
[----:B-1----:R-:W-:Y:S06]  /*6180*/  @!P0 BRA `(.L_x_141) ;  /* 0x0000000400dc8947 */ /* 0x002fec0003800000 */
.L_x_166:
[----:B------:R-:W-:Y:S01]  /*6190*/  IMAD R3, R0, 0x8, R3 ;  /* 0x0000000800037824 */ /* 0x000fe200078e0203 */
[----:B------:R-:W-:-:S07]  /*61a0*/  SHF.L.U32 R0, R2, 0x1f, RZ ;  /* 0x0000001f02007819 */ /* 0x000fce00000006ff */
.L_x_142:
[----:B--2---:R2:W3:Y:S02]  /*61b0*/  SYNCS.PHASECHK.TRANS64.TRYWAIT P0, [R3+URZ], R0 ;  /* 0x00000000030075a7 */ /* 0x0044e4000800017f */
[----:B---3--:R-:W-:Y:S05]  /*61c0*/  @!P0 NANOSLEEP.SYNCS 0x989680 ;  /* 0x009896800000895d */ /* 0x008fea0003900000 */
[----:B------:R-:W3:Y:S02]  /*61d0*/  @!P0 SYNCS.PHASECHK.TRANS64 P0, [R3+URZ], R0 ;  /* 0x00000000030085a7 */ /* 0x000ee4000800007f */
[----:B---3--:R-:W-:Y:S05]  /*61e0*/  @!P0 BRA `(.L_x_142) ;  /* 0xfffffffc00f08947 */ /* 0x008fea000383ffff */
.L_x_123:
[----:B------:R-:W-:Y:S05]  /*61f0*/  BSYNC B0 ;  /* 0x0000000000007941 */ /* 0x000fea0003800000 */
.L_x_122:
[----:B------:R-:W-:Y:S05]  /*6200*/  EXIT ;  /* 0x000000000000794d */ /* 0x000fea0003800000 */
.L_x_22:
[----:B---3--:R3:W4:Y:S02]  /*6210*/  SYNCS.PHASECHK.TRANS64.TRYWAIT P1, [R3+URZ], R0 ;  /* 0x00000000030075a7 */ /* 0x008724000802017f */
[----:B----4-:R-:W-:Y:S05]  /*6220*/  @!P1 NANOSLEEP.SYNCS 0x989680 ;  /* 0x009896800000995d */ /* 0x010fea0003900000 */
[----:B------:R-:W4:Y:S02]  /*6230*/  @!P1 SYNCS.PHASECHK.TRANS64 P1, [R3+URZ], R0 ;  /* 0x00000000030095a7 */ /* 0x000f24000802007f */
[----:B----4-:R-:W-:Y:S05]  /*6240*/  @!P1 BRA `(.L_x_22) ;  /* 0xfffffffc00f09947 */ /* 0x010fea000383ffff */
[----:B------:R-:W-:Y:S05]  /*6250*/  BRA `(.L_x_21) ;  /* 0xffffffb400307947 */ /* 0x000fea000383ffff */
.L_x_27:
[----:B-1----:R1:W2:Y:S02]  /*6260*/  SYNCS.PHASECHK.TRANS64.TRYWAIT P1, [R5+URZ], R4 ;  /* 0x00000004050075a7 */ /* 0x0022a4000802017f */
[----:B--2---:R-:W-:Y:S05]  /*6270*/  @!P1 NANOSLEEP.SYNCS 0x989680 ;  /* 0x009896800000995d */ /* 0x004fea0003900000 */
[----:B------:R-:W2:Y:S02]  /*6280*/  @!P1 SYNCS.PHASECHK.TRANS64 P1, [R5+URZ], R4 ;  /* 0x00000004050095a7 */ /* 0x000ea4000802007f */
[----:B--2---:R-:W-:Y:S05]  /*6290*/  @!P1 BRA `(.L_x_27) ;  /* 0xfffffffc00f09947 */ /* 0x004fea000383ffff */
[----:B------:R-:W-:Y:S05]  /*62a0*/  BRA `(.L_x_26) ;  /* 0xffffffb400e07947 */ /* 0x000fea000383ffff */
.L_x_110:
[----:B------:R-:W-:Y:S01]  /*62b0*/  BSSY B1, `(.L_x_143) ;  /* 0x0000006000017945 */ /* 0x000fe20003800000 */
[----:B------:R-:W-:-:S07]  /*62c0*/  IMAD.MOV.U32 R15, RZ, RZ, -0x1 ;  /* 0xffffffffff0f7424 */ /* 0x000fce00078e00ff */
[----:B------:R-:W-:Y:S05]  /*62d0*/  WARPSYNC.COLLECTIVE R15, `(.L_x_144) ;  /* 0x000000000f0c7348 */ /* 0x000fea0003c00000 */
[----:B------:R-:W-:Y:S02]  /*62e0*/  ELECT P6, UR62, PT ;  /* 0x00000000003e782f */ /* 0x000fe400038c0000 */
[----:B------:R-:W-:Y:S01]  /*62f0*/  MOV R14, UR62 ;  /* 0x0000003e000e7c02 */ /* 0x000fe20008000f00 */
[----:B------:R-:W-:Y:S10]  /*6300*/  ENDCOLLECTIVE ;  /* 0x000000000000791b */ /* 0x000ff40003800000 */
.L_x_144:
[----:B------:R-:W-:Y:S05]  /*6310*/  BSYNC B1 ;  /* 0x0000000000017941 */ /* 0x000fea0003800000 */
.L_x_143:
[----:B------:R-:W-:Y:S05]  /*6320*/  BRA `(.L_x_145) ;  /* 0xffffffe8004c7947 */ /* 0x000fea000383ffff */
.L_x_113:
[----:B0-----:R0:W1:Y:S02]  /*6330*/  SYNCS.PHASECHK.TRANS64.TRYWAIT P0, [R14+URZ+0x90], R7 ;  /* 0x000090070e0075a7 */ /* 0x001064000800017f */
[----:B-1----:R-:W-:Y:S05]  /*6340*/  @!P0 NANOSLEEP.SYNCS 0x989680 ;  /* 0x009896800000895d */ /* 0x002fea0003900000 */
[----:B------:R-:W1:Y:S02]  /*6350*/  @!P0 SYNCS.PHASECHK.TRANS64 P0, [R14+URZ+0x90], R7 ;  /* 0x000090070e0085a7 */ /* 0x000e64000800007f */
[----:B-1----:R-:W-:Y:S05]  /*6360*/  @!P0 BRA `(.L_x_113) ;  /* 0xfffffffc00f08947 */ /* 0x002fea000383ffff */
[----:B------:R-:W-:Y:S05]  /*6370*/  BRA `(.L_x_146) ;  /* 0xffffffe800887947 */ /* 0x000fea000383ffff */
.L_x_121:
[----:B------:R-:W-:Y:S01]  /*6380*/  BSSY B0, `(.L_x_147) ;  /* 0x0000006000007945 */ /* 0x000fe20003800000 */
[----:B------:R-:W-:-:S07]  /*6390*/  IMAD.MOV.U32 R15, RZ, RZ, -0x1 ;  /* 0xffffffffff0f7424 */ /* 0x000fce00078e00ff */
[----:B------:R-:W-:Y:S05]  /*63a0*/  WARPSYNC.COLLECTIVE R15, `(.L_x_148) ;  /* 0x000000000f0c7348 */ /* 0x000fea0003c00000 */
[----:B------:R-:W-:Y:S02]  /*63b0*/  ELECT P6, UR62, PT ;  /* 0x00000000003e782f */ /* 0x000fe400038c0000 */
[----:B------:R-:W-:Y:S01]  /*63c0*/  MOV R14, UR62 ;  /* 0x0000003e000e7c02 */ /* 0x000fe20008000f00 */
[----:B------:R-:W-:Y:S10]  /*63d0*/  ENDCOLLECTIVE ;  /* 0x000000000000791b */ /* 0x000ff40003800000 */
.L_x_148:
[----:B------:R-:W-:Y:S05]  /*63e0*/  BSYNC B0 ;  /* 0x0000000000007941 */ /* 0x000fea0003800000 */
.L_x_147:
[----:B------:R-:W-:Y:S05]  /*63f0*/  BRA `(.L_x_149) ;  /* 0xfffffff000d87947 */ /* 0x000fea000383ffff */
.L_x_125:
[----:B0-----:R0:W1:Y:S02]  /*6400*/  SYNCS.PHASECHK.TRANS64.TRYWAIT P0, [R7+URZ], R2 ;  /* 0x00000002070075a7 */ /* 0x001064000800017f */
[----:B-1----:R-:W-:Y:S05]  /*6410*/  @!P0 NANOSLEEP.SYNCS 0x989680 ;  /* 0x009896800000895d */ /* 0x002fea0003900000 */
[----:B------:R-:W1:Y:S02]  /*6420*/  @!P0 SYNCS.PHASECHK.TRANS64 P0, [R7+URZ], R2 ;  /* 0x00000002070085a7 */ /* 0x000e64000800007f */
[----:B-1----:R-:W-:Y:S05]  /*6430*/  @!P0 BRA `(.L_x_125) ;  /* 0xfffffffc00f08947 */ /* 0x002fea000383ffff */
[----:B------:R-:W-:Y:S05]  /*6440*/  BRA `(.L_x_150) ;  /* 0xfffffff400187947 */ /* 0x000fea000383ffff */
.L_x_126:
[----:B0-----:R0:W1:Y:S02]  /*6450*/  SYNCS.PHASECHK.TRANS64.TRYWAIT P0, [R9+URZ], R4 ;  /* 0x00000004090075a7 */ /* 0x001064000800017f */
[----:B-1----:R-:W-:Y:S05]  /*6460*/  @!P0 NANOSLEEP.SYNCS 0x989680 ;  /* 0x009896800000895d */ /* 0x002fea0003900000 */
[----:B------:R-:W1:Y:S02]  /*6470*/  @!P0 SYNCS.PHASECHK.TRANS64 P0, [R9+URZ], R4 ;  /* 0x00000004090085a7 */ /* 0x000e64000800007f */
[----:B-1----:R-:W-:Y:S05]  /*6480*/  @!P0 BRA `(.L_x_126) ;  /* 0xfffffffc00f08947 */ /* 0x002fea000383ffff */
[----:B------:R-:W-:Y:S05]  /*6490*/  BRA `(.L_x_151) ;  /* 0xfffffff400287947 */ /* 0x000fea000383ffff */
.L_x_127:
[----:B0-----:R0:W1:Y:S02]  /*64a0*/  SYNCS.PHASECHK.TRANS64.TRYWAIT P0, [R6+URZ], R5 ;  /* 0x00000005060075a7 */ /* 0x001064000800017f */
[----:B-1----:R-:W-:Y:S05]  /*64b0*/  @!P0 NANOSLEEP.SYNCS 0x989680 ;  /* 0x009896800000895d */ /* 0x002fea0003900000 */
[----:B------:R-:W1:Y:S02]  /*64c0*/  @!P0 SYNCS.PHASECHK.TRANS64 P0, [R6+URZ], R5 ;  /* 0x00000005060085a7 */ /* 0x000e64000800007f */
[----:B-1----:R-:W-:Y:S05]  /*64d0*/  @!P0 BRA `(.L_x_127) ;  /* 0xfffffffc00f08947 */ /* 0x002fea000383ffff */
[----:B------:R-:W-:Y:S05]  /*64e0*/  BRA `(.L_x_152) ;  /* 0xfffffff400387947 */ /* 0x000fea000383ffff */
.L_x_128:
[----:B0-----:R0:W1:Y:S02]  /*64f0*/  SYNCS.PHASECHK.TRANS64.TRYWAIT P0, [R9+URZ], R4 ;  /* 0x00000004090075a7 */ /* 0x001064000800017f */
[----:B-1----:R-:W-:Y:S05]  /*6500*/  @!P0 NANOSLEEP.SYNCS 0x989680 ;  /* 0x009896800000895d */ /* 0x002fea0003900000 */
[----:B------:R-:W1:Y:S02]  /*6510*/  @!P0 SYNCS.PHASECHK.TRANS64 P0, [R9+URZ], R4 ;  /* 0x00000004090085a7 */ /* 0x000e64000800007f */
[----:B-1----:R-:W-:Y:S05]  /*6520*/  @!P0 BRA `(.L_x_128) ;  /* 0xfffffffc00f08947 */ /* 0x002fea000383ffff */
[----:B------:R-:W-:Y:S05]  /*6530*/  BRA `(.L_x_153) ;  /* 0xfffffff400487947 */ /* 0x000fea000383ffff */
.L_x_129:
[----:B0-----:R0:W1:Y:S02]  /*6540*/  SYNCS.PHASECHK.TRANS64.TRYWAIT P0, [R6+URZ], R5 ;  /* 0x00000005060075a7 */ /* 0x001064000800017f */
[----:B-1----:R-:W-:Y:S05]  /*6550*/  @!P0 NANOSLEEP.SYNCS 0x989680 ;  /* 0x009896800000895d */ /* 0x002fea0003900000 */
[----:B------:R-:W1:Y:S02]  /*6560*/  @!P0 SYNCS.PHASECHK.TRANS64 P0, [R6+URZ], R5 ;  /* 0x00000005060085a7 */ /* 0x000e64000800007f */
[----:B-1----:R-:W-:Y:S05]  /*6570*/  @!P0 BRA `(.L_x_129) ;  /* 0xfffffffc00f08947 */ /* 0x002fea000383ffff */
[----:B------:R-:W-:Y:S05]  /*6580*/  BRA `(.L_x_154) ;  /* 0xfffffff400587947 */ /* 0x000fea000383ffff */
.L_x_130:
[----:B0-----:R0:W1:Y:S02]  /*6590*/  SYNCS.PHASECHK.TRANS64.TRYWAIT P0, [R9+URZ], R4 ;  /* 0x00000004090075a7 */ /* 0x001064000800017f */
[----:B-1----:R-:W-:Y:S05]  /*65a0*/  @!P0 NANOSLEEP.SYNCS 0x989680 ;  /* 0x009896800000895d */ /* 0x002fea0003900000 */
[----:B------:R-:W1:Y:S02]  /*65b0*/  @!P0 SYNCS.PHASECHK.TRANS64 P0, [R9+URZ], R4 ;  /* 0x00000004090085a7 */ /* 0x000e64000800007f */
[----:B-1----:R-:W-:Y:S05]  /*65c0*/  @!P0 BRA `(.L_x_130) ;  /* 0xfffffffc00f08947 */ /* 0x002fea000383ffff */
[----:B------:R-:W-:Y:S05]  /*65d0*/  BRA `(.L_x_155) ;  /* 0xfffffff400687947 */ /* 0x000fea000383ffff */
.L_x_131:
[----:B0-----:R0:W1:Y:S02]  /*65e0*/  SYNCS.PHASECHK.TRANS64.TRYWAIT P0, [R6+URZ], R5 ;  /* 0x00000005060075a7 */ /* 0x001064000800017f */
[----:B-1----:R-:W-:Y:S05]  /*65f0*/  @!P0 NANOSLEEP.SYNCS 0x989680 ;  /* 0x009896800000895d */ /* 0x002fea0003900000 */
[----:B------:R-:W1:Y:S02]  /*6600*/  @!P0 SYNCS.PHASECHK.TRANS64 P0, [R6+URZ], R5 ;  /* 0x00000005060085a7 */ /* 0x000e64000800007f */
[----:B-1----:R-:W-:Y:S05]  /*6610*/  @!P0 BRA `(.L_x_131) ;  /* 0xfffffffc00f08947 */ /* 0x002fea000383ffff */
[----:B------:R-:W-:Y:S05]  /*6620*/  BRA `(.L_x_156) ;  /* 0xfffffff400787947 */ /* 0x000fea000383ffff */
.L_x_132:
[----:B0-----:R0:W1:Y:S02]  /*6630*/  SYNCS.PHASECHK.TRANS64.TRYWAIT P0, [R9+URZ], R4 ;  /* 0x00000004090075a7 */ /* 0x001064000800017f */
[----:B-1----:R-:W-:Y:S05]  /*6640*/  @!P0 NANOSLEEP.SYNCS 0x989680 ;  /* 0x009896800000895d */ /* 0x002fea0003900000 */
[----:B------:R-:W1:Y:S02]  /*6650*/  @!P0 SYNCS.PHASECHK.TRANS64 P0, [R9+URZ], R4 ;  /* 0x00000004090085a7 */ /* 0x000e64000800007f */
[----:B-1----:R-:W-:Y:S05]  /*6660*/  @!P0 BRA `(.L_x_132) ;  /* 0xfffffffc00f08947 */ /* 0x002fea000383ffff */
[----:B------:R-:W-:Y:S05]  /*6670*/  BRA `(.L_x_157) ;  /* 0xfffffff400887947 */ /* 0x000fea000383ffff */
.L_x_133:
[----:B0-----:R0:W1:Y:S02]  /*6680*/  SYNCS.PHASECHK.TRANS64.TRYWAIT P0, [R6+URZ], R5 ;  /* 0x00000005060075a7 */ /* 0x001064000800017f */
[----:B-1----:R-:W-:Y:S05]  /*6690*/  @!P0 NANOSLEEP.SYNCS 0x989680 ;  /* 0x009896800000895d */ /* 0x002fea0003900000 */
[----:B------:R-:W1:Y:S02]  /*66a0*/  @!P0 SYNCS.PHASECHK.TRANS64 P0, [R6+URZ], R5 ;  /* 0x00000005060085a7 */ /* 0x000e64000800007f */
[----:B-1----:R-:W-:Y:S05]  /*66b0*/  @!P0 BRA `(.L_x_133) ;  /* 0xfffffffc00f08947 */ /* 0x002fea000383ffff */
[----:B------:R-:W-:Y:S05]  /*66c0*/  BRA `(.L_x_158) ;  /* 0xfffffff400987947 */ /* 0x000fea000383ffff */
.L_x_134:
[----:B0-----:R0:W1:Y:S02]  /*66d0*/  SYNCS.PHASECHK.TRANS64.TRYWAIT P0, [R9+URZ], R4 ;  /* 0x00000004090075a7 */ /* 0x001064000800017f */
[----:B-1----:R-:W-:Y:S05]  /*66e0*/  @!P0 NANOSLEEP.SYNCS 0x989680 ;  /* 0x009896800000895d */ /* 0x002fea0003900000 */
[----:B------:R-:W1:Y:S02]  /*66f0*/  @!P0 SYNCS.PHASECHK.TRANS64 P0, [R9+URZ], R4 ;  /* 0x00000004090085a7 */ /* 0x000e64000800007f */
[----:B-1----:R-:W-:Y:S05]  /*6700*/  @!P0 BRA `(.L_x_134) ;  /* 0xfffffffc00f08947 */ /* 0x002fea000383ffff */
[----:B------:R-:W-:Y:S05]  /*6710*/  BRA `(.L_x_159) ;  /* 0xfffffff400a87947 */ /* 0x000fea000383ffff */
.L_x_135:
[----:B0-----:R0:W1:Y:S02]  /*6720*/  SYNCS.PHASECHK.TRANS64.TRYWAIT P0, [R6+URZ], R5 ;  /* 0x00000005060075a7 */ /* 0x001064000800017f */
[----:B-1----:R-:W-:Y:S05]  /*6730*/  @!P0 NANOSLEEP.SYNCS 0x989680 ;  /* 0x009896800000895d */ /* 0x002fea0003900000 */
[----:B------:R-:W1:Y:S02]  /*6740*/  @!P0 SYNCS.PHASECHK.TRANS64 P0, [R6+URZ], R5 ;  /* 0x00000005060085a7 */ /* 0x000e64000800007f */
[----:B-1----:R-:W-:Y:S05]  /*6750*/  @!P0 BRA `(.L_x_135) ;  /* 0xfffffffc00f08947 */ /* 0x002fea000383ffff */
[----:B------:R-:W-:Y:S05]  /*6760*/  BRA `(.L_x_160) ;  /* 0xfffffff400b87947 */ /* 0x000fea000383ffff */
.L_x_136:
[----:B0-----:R0:W1:Y:S02]  /*6770*/  SYNCS.PHASECHK.TRANS64.TRYWAIT P0, [R9+URZ], R4 ;  /* 0x00000004090075a7 */ /* 0x001064000800017f */
[----:B-1----:R-:W-:Y:S05]  /*6780*/  @!P0 NANOSLEEP.SYNCS 0x989680 ;  /* 0x009896800000895d */ /* 0x002fea0003900000 */
[----:B------:R-:W1:Y:S02]  /*6790*/  @!P0 SYNCS.PHASECHK.TRANS64 P0, [R9+URZ], R4 ;  /* 0x00000004090085a7 */ /* 0x000e64000800007f */
[----:B-1----:R-:W-:Y:S05]  /*67a0*/  @!P0 BRA `(.L_x_136) ;  /* 0xfffffffc00f08947 */ /* 0x002fea000383ffff */
[----:B------:R-:W-:Y:S05]  /*67b0*/  BRA `(.L_x_161) ;  /* 0xfffffff400c87947 */ /* 0x000fea000383ffff */
.L_x_137:
[----:B0-----:R0:W1:Y:S02]  /*67c0*/  SYNCS.PHASECHK.TRANS64.TRYWAIT P0, [R6+URZ], R5 ;  /* 0x00000005060075a7 */ /* 0x001064000800017f */
[----:B-1----:R-:W-:Y:S05]  /*67d0*/  @!P0 NANOSLEEP.SYNCS 0x989680 ;  /* 0x009896800000895d */ /* 0x002fea0003900000 */
[----:B------:R-:W1:Y:S02]  /*67e0*/  @!P0 SYNCS.PHASECHK.TRANS64 P0, [R6+URZ], R5 ;  /* 0x00000005060085a7 */ /* 0x000e64000800007f */
[----:B-1----:R-:W-:Y:S05]  /*67f0*/  @!P0 BRA `(.L_x_137) ;  /* 0xfffffffc00f08947 */ /* 0x002fea000383ffff */
[----:B------:R-:W-:Y:S05]  /*6800*/  BRA `(.L_x_162) ;  /* 0xfffffff400d87947 */ /* 0x000fea000383ffff */
.L_x_138:
[----:B0-----:R0:W1:Y:S02]  /*6810*/  SYNCS.PHASECHK.TRANS64.TRYWAIT P0, [R9+URZ], R4 ;  /* 0x00000004090075a7 */ /* 0x001064000800017f */
[----:B-1----:R-:W-:Y:S05]  /*6820*/  @!P0 NANOSLEEP.SYNCS 0x989680 ;  /* 0x009896800000895d */ /* 0x002fea0003900000 */
[----:B------:R-:W1:Y:S02]  /*6830*/  @!P0 SYNCS.PHASECHK.TRANS64 P0, [R9+URZ], R4 ;  /* 0x00000004090085a7 */ /* 0x000e64000800007f */
[----:B-1----:R-:W-:Y:S05]  /*6840*/  @!P0 BRA `(.L_x_138) ;  /* 0xfffffffc00f08947 */ /* 0x002fea000383ffff */
[----:B------:R-:W-:Y:S05]  /*6850*/  BRA `(.L_x_163) ;  /* 0xfffffff400e87947 */ /* 0x000fea000383ffff */
.L_x_139:
[----:B0-----:R0:W1:Y:S02]  /*6860*/  SYNCS.PHASECHK.TRANS64.TRYWAIT P0, [R6+URZ], R5 ;  /* 0x00000005060075a7 */ /* 0x001064000800017f */
[----:B-1----:R-:W-:Y:S05]  /*6870*/  @!P0 NANOSLEEP.SYNCS 0x989680 ;  /* 0x009896800000895d */ /* 0x002fea0003900000 */
[----:B------:R-:W1:Y:S02]  /*6880*/  @!P0 SYNCS.PHASECHK.TRANS64 P0, [R6+URZ], R5 ;  /* 0x00000005060085a7 */ /* 0x000e64000800007f */
[----:B-1----:R-:W-:Y:S05]  /*6890*/  @!P0 BRA `(.L_x_139) ;  /* 0xfffffffc00f08947 */ /* 0x002fea000383ffff */
[----:B------:R-:W-:Y:S05]  /*68a0*/  BRA `(.L_x_164) ;  /* 0xfffffff400f87947 */ /* 0x000fea000383ffff */
.L_x_140:
[----:B0-----:R0:W1:Y:S02]  /*68b0*/  SYNCS.PHASECHK.TRANS64.TRYWAIT P0, [R9+URZ], R4 ;  /* 0x00000004090075a7 */ /* 0x001064000800017f */
[----:B-1----:R-:W-:Y:S05]  /*68c0*/  @!P0 NANOSLEEP.SYNCS 0x989680 ;  /* 0x009896800000895d */ /* 0x002fea0003900000 */
[----:B------:R-:W1:Y:S02]  /*68d0*/  @!P0 SYNCS.PHASECHK.TRANS64 P0, [R9+URZ], R4 ;  /* 0x00000004090085a7 */ /* 0x000e64000800007f */
[----:B-1----:R-:W-:Y:S05]  /*68e0*/  @!P0 BRA `(.L_x_140) ;  /* 0xfffffffc00f08947 */ /* 0x002fea000383ffff */
[----:B------:R-:W-:Y:S05]  /*68f0*/  BRA `(.L_x_165) ;  /* 0xfffffff800087947 */ /* 0x000fea000383ffff */
.L_x_141:
[----:B-1----:R1:W2:Y:S02]  /*6900*/  SYNCS.PHASECHK.TRANS64.TRYWAIT P0, [R6+URZ], R5 ;  /* 0x00000005060075a7 */ /* 0x0022a4000800017f */
[----:B--2---:R-:W-:Y:S05]  /*6910*/  @!P0 NANOSLEEP.SYNCS 0x989680 ;  /* 0x009896800000895d */ /* 0x004fea0003900000 */
[----:B------:R-:W2:Y:S02]  /*6920*/  @!P0 SYNCS.PHASECHK.TRANS64 P0, [R6+URZ], R5 ;  /* 0x00000005060085a7 */ /* 0x000ea4000800007f */
[----:B--2---:R-:W-:Y:S05]  /*6930*/  @!P0 BRA `(.L_x_141) ;  /* 0xfffffffc00f08947 */ /* 0x004fea000383ffff */
[----:B------:R-:W-:Y:S05]  /*6940*/  BRA `(.L_x_166) ;  /* 0xfffffff800107947 */ /* 0x000fea000383ffff */
.L_x_167:
[----:B------:R-:W-:-:S00]  /*6950*/  BRA `(.L_x_167) ;  /* 0xfffffffc00fc7947 */ /* 0x000fc0000383ffff */
[----:B------:R-:W-:-:S00]  /*6960*/  NOP ;  /* 0x0000000000007918 */ /* 0x000fc00000000000 */
        /* <DEDUP_REMOVED lines=9> */
.L_x_168:


//--------------------- .nv.global.init           --------------------------
	.section	.nv.global.init,"aw",@progbits
.nv.global.init:
	.type		$str$22,@object
	.size		$str$22,($str$23 - $str$22)
$str$22:
        /*0000*/ 	.byte	0x6b, 0x5f, 0x74, 0x69, 0x6c, 0x65, 0x5f, 0x63, 0x6f, 0x75, 0x6e, 0x74, 0x20, 0x3e, 0x3d, 0x20
        /*0010*/ 	.byte	0x31, 0x00
	.type		$str$23,@object
	.size		$str$23,(__unnamed_1 - $str$23)
$str$23:
        /*0012*/ 	.byte	0x2f, 0x74, 0x6d, 0x70, 0x2f, 0x63, 0x75, 0x74, 0x6c, 0x61, 0x73, 0x73, 0x5f, 0x73, 0x77, 0x65
        /*0022*/ 	.byte	0x65, 0x70, 0x5f, 0x73, 0x72, 0x63, 0x2f, 0x69, 0x6e, 0x63, 0x6c, 0x75, 0x64, 0x65, 0x2f, 0x63
        /*0032*/ 	.byte	0x75, 0x74, 0x6c, 0x61, 0x73, 0x73, 0x2f, 0x67, 0x65, 0x6d, 0x6d, 0x2f, 0x63, 0x6f, 0x6c, 0x6c
        /*0042*/ 	.byte	0x65, 0x63, 0x74, 0x69, 0x76, 0x65, 0x2f, 0x73, 0x6d, 0x39, 0x30, 0x5f, 0x6d, 0x6d, 0x61, 0x5f
        /*0052*/ 	.byte	0x74, 0x6d, 0x61, 0x5f, 0x67, 0x6d, 0x6d, 0x61, 0x5f, 0x73, 0x73, 0x5f, 0x77, 0x61, 0x72, 0x70
        /*0062*/ 	.byte	0x73, 0x70, 0x65, 0x63, 0x69, 0x61, 0x6c, 0x69, 0x7a, 0x65, 0x64, 0x2e, 0x68, 0x70, 0x70, 0x00
	.type		__unnamed_1,@object
	.size		__unnamed_1,(.L_0 - __unnamed_1)
__unnamed_1:
        /*0072*/ 	.byte	0x76, 0x6f, 0x69, 0x64, 0x20, 0x63, 0x75, 0x74, 0x6c, 0x61, 0x73, 0x73, 0x3a, 0x3a, 0x67, 0x65
        /* <DEDUP_REMOVED lines=173> */
        /*0b52*/ 	.byte	0x00
.L_0:


//--------------------- .nv.shared._ZN7cutlass13device_kernelINS_4gemm6kernel13GemmUniversalIN4cute5tupleIJiiiiEEENS1_10collective13CollectiveMmaINS1_34MainloopSm90TmaGmmaWarpSpecializedILi18ENS5_IJNS4_1CILi4EEESB_NSA_ILi1EEEEEENS1_35KernelTmaWarpSpecializedCooperativeEEENS5_IJNSA_ILi128EEENSA_ILi64EEESH_EEEaNS5_IJlSC_lEEEaSJ_NS4_8TiledMMAINS4_8MMA_AtomIJNS4_4SM904GMMA26MMA_64x64x32_S32S8S8_SS_TNEEEENS4_6LayoutINS5_IJNSA_ILi2EEESC_SC_EEENS5_IJSC_NSA_ILi0EEEST_EEEEENS5_IJNS4_10UnderscoreESW_SW_EEEEENS4_23SM90_TMA_LOAD_MULTICASTENS4_14ComposedLayoutINS4_7SwizzleILi2ELi4ELi3EEENS4_18smem_ptr_flag_bitsILi8EEENSQ_INS5_IJNSA_ILi8EEESH_EEENS5_IJSH_SC_EEEEEEEvNS4_8identityESZ_S19_vS1A_EENS_8epilogue10collective6detail29Sm90TmaWarpSpecializedAdapterINS1D_15DefaultEpilogueIaSJ_SJ_NS1C_6thread17LinearCombinationIaLi1EiiLNS1H_9ScaleType4KindE0ELNS_15FloatRoundStyleE2EaEENS1_15EpilogueDefaultEEEEEvvEEEEvNT_6ParamsE --------------------------
	.section	.nv.shared._ZN7cutlass13device_kernelINS_4gemm6kernel13GemmUniversalIN4cute5tupleIJiiiiEEENS1_10collective13CollectiveMmaINS1_34MainloopSm90TmaGmmaWarpSpecializedILi18ENS5_IJNS4_1CILi4EEESB_NSA_ILi1EEEEEENS1_35KernelTmaWarpSpecializedCooperativeEEENS5_IJNSA_ILi128EEENSA_ILi64EEESH_EEEaNS5_IJlSC_lEEEaSJ_NS4_8TiledMMAINS4_8MMA_AtomIJNS4_4SM904GMMA26MMA_64x64x32_S32S8S8_SS_TNEEEENS4_6LayoutINS5_IJNSA_ILi2EEESC_SC_EEENS5_IJSC_NSA_ILi0EEEST_EEEEENS5_IJNS4_10UnderscoreESW_SW_EEEEENS4_23SM90_TMA_LOAD_MULTICASTENS4_14ComposedLayoutINS4_7SwizzleILi2ELi4ELi3EEENS4_18smem_ptr_flag_bitsILi8EEENSQ_INS5_IJNSA_ILi8EEESH_EEENS5_IJSH_SC_EEEEEEEvNS4_8identityESZ_S19_vS1A_EENS_8epilogue10collective6detail29Sm90TmaWarpSpecializedAdapterINS1D_15DefaultEpilogueIaSJ_SJ_NS1C_6thread17LinearCombinationIaLi1EiiLNS1H_9ScaleType4KindE0ELNS_15FloatRoundStyleE2EaEENS1_15EpilogueDefaultEEEEEvvEEEEvNT_6ParamsE,"aw",@nobits
	.sectionflags	@""
	.align	16
	.zero		1024


//--------------------- .nv.shared.reserved.0     --------------------------
	.section	.nv.shared.reserved.0,"aw",@nobits
	.weak		__nv_reservedSMEM_offset_0_alias
	.size		__nv_reservedSMEM_offset_0_alias, 0, 0
	.other		__nv_reservedSMEM_offset_0_alias,@"STO_CUDA_RESERVED_SHARED STV_DEFAULT"
__nv_reservedSMEM_offset_0_alias:
	.zero		0


//--------------------- .nv.global                --------------------------
	.section	.nv.global,"aw",@nobits
.nv.global:
	.type		_ZN40_INTERNAL_b832af8d_4_k_cu_c231cd8d_201674cute1_E,@object
	.size		_ZN40_INTERNAL_b832af8d_4_k_cu_c231cd8d_201674cute1_E,(_ZN40_INTERNAL_b832af8d_4_k_cu_c231cd8d_201674cuda3std3__45__cpo6cbeginE - _ZN40_INTERNAL_b832af8d_4_k_cu_c231cd8d_201674cute1_E)
_ZN40_INTERNAL_b832af8d_4_k_cu_c231cd8d_201674cute1_E:
	.zero		1
	.type		_ZN40_INTERNAL_b832af8d_4_k_cu_c231cd8d_201674cuda3std3__45__cpo6cbeginE,@object
	.size		_ZN40_INTERNAL_b832af8d_4_k_cu_c231cd8d_201674cuda3std3__45__cpo6cbeginE,(_ZN40_INTERNAL_b832af8d_4_k_cu_c231cd8d_201674cuda3std3__48in_placeE - _ZN40_INTERNAL_b832af8d_4_k_cu_c231cd8d_201674cuda3std3__45__cpo6cbeginE)
_ZN40_INTERNAL_b832af8d_4_k_cu_c231cd8d_201674cuda3std3__45__cpo6cbeginE:
	.zero		1
	.type		_ZN40_INTERNAL_b832af8d_4_k_cu_c231cd8d_201674cuda3std3__48in_placeE,@object
	.size		_ZN40_INTERNAL_b832af8d_4_k_cu_c231cd8d_201674cuda3std3__48in_placeE,(_ZN40_INTERNAL_b832af8d_4_k_cu_c231cd8d_201674cuda3std6ranges3__45__cpo9iter_moveE - _ZN40_INTERNAL_b832af8d_4_k_cu_c231cd8d_201674cuda3std3__48in_placeE)
_ZN40_INTERNAL_b832af8d_4_k_cu_c231cd8d_201674cuda3std3__48in_placeE:
	.zero		1
	.type		_ZN40_INTERNAL_b832af8d_4_k_cu_c231cd8d_201674cuda3std6ranges3__45__cpo9iter_moveE,@object
	.size		_ZN40_INTERNAL_b832af8d_4_k_cu_c231cd8d_201674cuda3std6ranges3__45__cpo9iter_moveE,(_ZN40_INTERNAL_b832af8d_4_k_cu_c231cd8d_201674cuda3std3__45__cpo5beginE - _ZN40_INTERNAL_b832af8d_4_k_cu_c231cd8d_201674cuda3std6ranges3__45__cpo9iter_moveE)
_ZN40_INTERNAL_b832af8d_4_k_cu_c231cd8d_201674cuda3std6ranges3__45__cpo9iter_moveE:
	.zero		1
	.type		_ZN40_INTERNAL_b832af8d_4_k_cu_c231cd8d_201674cuda3std3__45__cpo5beginE,@object
	.size		_ZN40_INTERNAL_b832af8d_4_k_cu_c231cd8d_201674cuda3std3__45__cpo5beginE,(_ZN40_INTERNAL_b832af8d_4_k_cu_c231cd8d_201674cuda3std3__442_GLOBAL__N__b832af8d_4_k_cu_c231cd8d_201676ignoreE - _ZN40_INTERNAL_b832af8d_4_k_cu_c231cd8d_201674cuda3std3__45__cpo5beginE)
_ZN40_INTERNAL_b832af8d_4_k_cu_c231cd8d_201674cuda3std3__45__cpo5beginE:
	.zero		1
	.type		_ZN40_INTERNAL_b832af8d_4_k_cu_c231cd8d_201674cuda3std3__442_GLOBAL__N__b832af8d_4_k_cu_c231cd8d_201676ignoreE,@object
	.size		_ZN40_INTERNAL_b832af8d_4_k_cu_c231cd8d_201674cuda3std3__442_GLOBAL__N__b832af8d_4_k_cu_c231cd8d_201676ignoreE,(_ZN40_INTERNAL_b832af8d_4_k_cu_c231cd8d_201674cute7productE - _ZN40_INTERNAL_b832af8d_4_k_cu_c231cd8d_201674cuda3std3__442_GLOBAL__N__b832af8d_4_k_cu_c231cd8d_201676ignoreE)
_ZN40_INTERNAL_b832af8d_4_k_cu_c231cd8d_201674cuda3std3__442_GLOBAL__N__b832af8d_4_k_cu_c231cd8d_201676ignoreE:
	.zero		1
	.type		_ZN40_INTERNAL_b832af8d_4_k_cu_c231cd8d_201674cute7productE,@object
	.size		_ZN40_INTERNAL_b832af8d_4_k_cu_c231cd8d_201674cute7productE,(_ZN40_INTERNAL_b832af8d_4_k_cu_c231cd8d_201674cuda3std3__45__cpo3endE - _ZN40_INTERNAL_b832af8d_4_k_cu_c231cd8d_201674cute7productE)
_ZN40_INTERNAL_b832af8d_4_k_cu_c231cd8d_201674cute7productE:
	.zero		1
	.type		_ZN40_INTERNAL_b832af8d_4_k_cu_c231cd8d_201674cuda3std3__45__cpo3endE,@object
	.size		_ZN40_INTERNAL_b832af8d_4_k_cu_c231cd8d_201674cuda3std3__45__cpo3endE,(_ZN40_INTERNAL_b832af8d_4_k_cu_c231cd8d_201674cuda3std3__419piecewise_constructE - _ZN40_INTERNAL_b832af8d_4_k_cu_c231cd8d_201674cuda3std3__45__cpo3endE)
_ZN40_INTERNAL_b832af8d_4_k_cu_c231cd8d_201674cuda3std3__45__cpo3endE:
	.zero		1
	.type		_ZN40_INTERNAL_b832af8d_4_k_cu_c231cd8d_201674cuda3std3__419piecewise_constructE,@object
	.size		_ZN40_INTERNAL_b832af8d_4_k_cu_c231cd8d_201674cuda3std3__419piecewise_constructE,(_ZN40_INTERNAL_b832af8d_4_k_cu_c231cd8d_201674cuda3std3__45__cpo4cendE - _ZN40_INTERNAL_b832af8d_4_k_cu_c231cd8d_201674cuda3std3__419piecewise_constructE)
_ZN40_INTERNAL_b832af8d_4_k_cu_c231cd8d_201674cuda3std3__419piecewise_constructE:
	.zero		1
	.type		_ZN40_INTERNAL_b832af8d_4_k_cu_c231cd8d_201674cuda3std3__45__cpo4cendE,@object
	.size		_ZN40_INTERNAL_b832af8d_4_k_cu_c231cd8d_201674cuda3std3__45__cpo4cendE,(_ZN40_INTERNAL_b832af8d_4_k_cu_c231cd8d_201674cuda3std6ranges3__45__cpo4swapE - _ZN40_INTERNAL_b832af8d_4_k_cu_c231cd8d_201674cuda3std3__45__cpo4cendE)
_ZN40_INTERNAL_b832af8d_4_k_cu_c231cd8d_201674cuda3std3__45__cpo4cendE:
	.zero		1
	.type		_ZN40_INTERNAL_b832af8d_4_k_cu_c231cd8d_201674cuda3std6ranges3__45__cpo4swapE,@object
	.size		_ZN40_INTERNAL_b832af8d_4_k_cu_c231cd8d_201674cuda3std6ranges3__45__cpo4swapE,(.L_8 - _ZN40_INTERNAL_b832af8d_4_k_cu_c231cd8d_201674cuda3std6ranges3__45__cpo4swapE)
_ZN40_INTERNAL_b832af8d_4_k_cu_c231cd8d_201674cuda3std6ranges3__45__cpo4swapE:
	.zero		1
.L_8:


//--------------------- .nv.constant0._ZN7cutlass13device_kernelINS_4gemm6kernel13GemmUniversalIN4cute5tupleIJiiiiEEENS1_10collective13CollectiveMmaINS1_34MainloopSm90TmaGmmaWarpSpecializedILi18ENS5_IJNS4_1CILi4EEESB_NSA_ILi1EEEEEENS1_35KernelTmaWarpSpecializedCooperativeEEENS5_IJNSA_ILi128EEENSA_ILi64EEESH_EEEaNS5_IJlSC_lEEEaSJ_NS4_8TiledMMAINS4_8MMA_AtomIJNS4_4SM904GMMA26MMA_64x64x32_S32S8S8_SS_TNEEEENS4_6LayoutINS5_IJNSA_ILi2EEESC_SC_EEENS5_IJSC_NSA_ILi0EEEST_EEEEENS5_IJNS4_10UnderscoreESW_SW_EEEEENS4_23SM90_TMA_LOAD_MULTICASTENS4_14ComposedLayoutINS4_7SwizzleILi2ELi4ELi3EEENS4_18smem_ptr_flag_bitsILi8EEENSQ_INS5_IJNSA_ILi8EEESH_EEENS5_IJSH_SC_EEEEEEEvNS4_8identityESZ_S19_vS1A_EENS_8epilogue10collective6detail29Sm90TmaWarpSpecializedAdapterINS1D_15DefaultEpilogueIaSJ_SJ_NS1C_6thread17LinearCombinationIaLi1EiiLNS1H_9ScaleType4KindE0ELNS_15FloatRoundStyleE2EaEENS1_15EpilogueDefaultEEEEEvvEEEEvNT_6ParamsE --------------------------
	.section	.nv.constant0._ZN7cutlass13device_kernelINS_4gemm6kernel13GemmUniversalIN4cute5tupleIJiiiiEEENS1_10collective13CollectiveMmaINS1_34MainloopSm90TmaGmmaWarpSpecializedILi18ENS5_IJNS4_1CILi4EEESB_NSA_ILi1EEEEEENS1_35KernelTmaWarpSpecializedCooperativeEEENS5_IJNSA_ILi128EEENSA_ILi64EEESH_EEEaNS5_IJlSC_lEEEaSJ_NS4_8TiledMMAINS4_8MMA_AtomIJNS4_4SM904GMMA26MMA_64x64x32_S32S8S8_SS_TNEEEENS4_6LayoutINS5_IJNSA_ILi2EEESC_SC_EEENS5_IJSC_NSA_ILi0EEEST_EEEEENS5_IJNS4_10UnderscoreESW_SW_EEEEENS4_23SM90_TMA_LOAD_MULTICASTENS4_14ComposedLayoutINS4_7SwizzleILi2ELi4ELi3EEENS4_18smem_ptr_flag_bitsILi8EEENSQ_INS5_IJNSA_ILi8EEESH_EEENS5_IJSH_SC_EEEEEEEvNS4_8identityESZ_S19_vS1A_EENS_8epilogue10collective6detail29Sm90TmaWarpSpecializedAdapterINS1D_15DefaultEpilogueIaSJ_SJ_NS1C_6thread17LinearCombinationIaLi1EiiLNS1H_9ScaleType4KindE0ELNS_15FloatRoundStyleE2EaEENS1_15EpilogueDefaultEEEEEvvEEEEvNT_6ParamsE,"a",@progbits
	.sectionflags	@""
	.align	4
.nv.constant0._ZN7cutlass13device_kernelINS_4gemm6kernel13GemmUniversalIN4cute5tupleIJiiiiEEENS1_10collective13CollectiveMmaINS1_34MainloopSm90TmaGmmaWarpSpecializedILi18ENS5_IJNS4_1CILi4EEESB_NSA_ILi1EEEEEENS1_35KernelTmaWarpSpecializedCooperativeEEENS5_IJNSA_ILi128EEENSA_ILi64EEESH_EEEaNS5_IJlSC_lEEEaSJ_NS4_8TiledMMAINS4_8MMA_AtomIJNS4_4SM904GMMA26MMA_64x64x32_S32S8S8_SS_TNEEEENS4_6LayoutINS5_IJNSA_ILi2EEESC_SC_EEENS5_IJSC_NSA_ILi0EEEST_EEEEENS5_IJNS4_10UnderscoreESW_SW_EEEEENS4_23SM90_TMA_LOAD_MULTICASTENS4_14ComposedLayoutINS4_7SwizzleILi2ELi4ELi3EEENS4_18smem_ptr_flag_bitsILi8EEENSQ_INS5_IJNSA_ILi8EEESH_EEENS5_IJSH_SC_EEEEEEEvNS4_8identityESZ_S19_vS1A_EENS_8epilogue10collective6detail29Sm90TmaWarpSpecializedAdapterINS1D_15DefaultEpilogueIaSJ_SJ_NS1C_6thread17LinearCombinationIaLi1EiiLNS1H_9ScaleType4KindE0ELNS_15FloatRoundStyleE2EaEENS1_15EpilogueDefaultEEEEEvvEEEEvNT_6ParamsE:
	.zero		1664


//--------------------- SYMBOLS --------------------------

	.type		.nv.reservedSmem.offset0,@object
	.size		.nv.reservedSmem.offset0,0x4
	.type		__assertfail,@function
